//
// Generated by NVIDIA NVVM Compiler
//
// Compiler Build ID: CL-36424714
// Cuda compilation tools, release 13.0, V13.0.88
// Based on NVVM 20.0.0
//

.version 9.0
.target sm_100
.address_size 64

	// .globl	_Z10assignBinsPK5PointPiif
.global .align 1 .b8 _ZN34_INTERNAL_51eb150b_4_k_cu_aaa01db64cuda3std3__45__cpo5beginE[1];
.global .align 1 .b8 _ZN34_INTERNAL_51eb150b_4_k_cu_aaa01db64cuda3std3__45__cpo3endE[1];
.global .align 1 .b8 _ZN34_INTERNAL_51eb150b_4_k_cu_aaa01db64cuda3std3__45__cpo6cbeginE[1];
.global .align 1 .b8 _ZN34_INTERNAL_51eb150b_4_k_cu_aaa01db64cuda3std3__45__cpo4cendE[1];
.global .align 1 .b8 _ZN34_INTERNAL_51eb150b_4_k_cu_aaa01db64cuda3std3__45__cpo6rbeginE[1];
.global .align 1 .b8 _ZN34_INTERNAL_51eb150b_4_k_cu_aaa01db64cuda3std3__45__cpo4rendE[1];
.global .align 1 .b8 _ZN34_INTERNAL_51eb150b_4_k_cu_aaa01db64cuda3std3__45__cpo7crbeginE[1];
.global .align 1 .b8 _ZN34_INTERNAL_51eb150b_4_k_cu_aaa01db64cuda3std3__45__cpo5crendE[1];
.global .align 1 .b8 _ZN34_INTERNAL_51eb150b_4_k_cu_aaa01db64cuda3std3__436_GLOBAL__N__51eb150b_4_k_cu_aaa01db66ignoreE[1];
.global .align 1 .b8 _ZN34_INTERNAL_51eb150b_4_k_cu_aaa01db64cuda3std3__419piecewise_constructE[1];
.global .align 1 .b8 _ZN34_INTERNAL_51eb150b_4_k_cu_aaa01db64cuda3std3__48in_placeE[1];
.global .align 1 .b8 _ZN34_INTERNAL_51eb150b_4_k_cu_aaa01db64cuda3std3__420unreachable_sentinelE[1];
.global .align 1 .b8 _ZN34_INTERNAL_51eb150b_4_k_cu_aaa01db64cuda3std3__47nulloptE[1];
.global .align 1 .b8 _ZN34_INTERNAL_51eb150b_4_k_cu_aaa01db64cuda3std3__48unexpectE[1];
.global .align 1 .b8 _ZN34_INTERNAL_51eb150b_4_k_cu_aaa01db64cuda3std6ranges3__45__cpo4swapE[1];
.global .align 1 .b8 _ZN34_INTERNAL_51eb150b_4_k_cu_aaa01db64cuda3std6ranges3__45__cpo9iter_moveE[1];
.global .align 1 .b8 _ZN34_INTERNAL_51eb150b_4_k_cu_aaa01db64cuda3std6ranges3__45__cpo5beginE[1];
.global .align 1 .b8 _ZN34_INTERNAL_51eb150b_4_k_cu_aaa01db64cuda3std6ranges3__45__cpo3endE[1];
.global .align 1 .b8 _ZN34_INTERNAL_51eb150b_4_k_cu_aaa01db64cuda3std6ranges3__45__cpo6cbeginE[1];
.global .align 1 .b8 _ZN34_INTERNAL_51eb150b_4_k_cu_aaa01db64cuda3std6ranges3__45__cpo4cendE[1];
.global .align 1 .b8 _ZN34_INTERNAL_51eb150b_4_k_cu_aaa01db64cuda3std6ranges3__45__cpo7advanceE[1];
.global .align 1 .b8 _ZN34_INTERNAL_51eb150b_4_k_cu_aaa01db64cuda3std6ranges3__45__cpo9iter_swapE[1];
.global .align 1 .b8 _ZN34_INTERNAL_51eb150b_4_k_cu_aaa01db64cuda3std6ranges3__45__cpo4nextE[1];
.global .align 1 .b8 _ZN34_INTERNAL_51eb150b_4_k_cu_aaa01db64cuda3std6ranges3__45__cpo4prevE[1];
.global .align 1 .b8 _ZN34_INTERNAL_51eb150b_4_k_cu_aaa01db64cuda3std6ranges3__45__cpo4dataE[1];
.global .align 1 .b8 _ZN34_INTERNAL_51eb150b_4_k_cu_aaa01db64cuda3std6ranges3__45__cpo5cdataE[1];
.global .align 1 .b8 _ZN34_INTERNAL_51eb150b_4_k_cu_aaa01db64cuda3std6ranges3__45__cpo4sizeE[1];
.global .align 1 .b8 _ZN34_INTERNAL_51eb150b_4_k_cu_aaa01db64cuda3std6ranges3__45__cpo5ssizeE[1];
.global .align 1 .b8 _ZN34_INTERNAL_51eb150b_4_k_cu_aaa01db64cuda3std6ranges3__45__cpo8distanceE[1];
.global .align 1 .b8 _ZN34_INTERNAL_51eb150b_4_k_cu_aaa01db66thrust24THRUST_300001_SM_1000_NS8cuda_cub3parE[1];
.global .align 1 .b8 _ZN34_INTERNAL_51eb150b_4_k_cu_aaa01db66thrust24THRUST_300001_SM_1000_NS8cuda_cub10par_nosyncE[1];
.global .align 1 .b8 _ZN34_INTERNAL_51eb150b_4_k_cu_aaa01db66thrust24THRUST_300001_SM_1000_NS6system6detail10sequential3seqE[1];
.global .align 1 .b8 _ZN34_INTERNAL_51eb150b_4_k_cu_aaa01db66thrust24THRUST_300001_SM_1000_NS6system3cpp3parE[1];
.global .align 1 .b8 _ZN34_INTERNAL_51eb150b_4_k_cu_aaa01db66thrust24THRUST_300001_SM_1000_NS12placeholders2_1E[1];
.global .align 1 .b8 _ZN34_INTERNAL_51eb150b_4_k_cu_aaa01db66thrust24THRUST_300001_SM_1000_NS12placeholders2_2E[1];
.global .align 1 .b8 _ZN34_INTERNAL_51eb150b_4_k_cu_aaa01db66thrust24THRUST_300001_SM_1000_NS12placeholders2_3E[1];
.global .align 1 .b8 _ZN34_INTERNAL_51eb150b_4_k_cu_aaa01db66thrust24THRUST_300001_SM_1000_NS12placeholders2_4E[1];
.global .align 1 .b8 _ZN34_INTERNAL_51eb150b_4_k_cu_aaa01db66thrust24THRUST_300001_SM_1000_NS12placeholders2_5E[1];
.global .align 1 .b8 _ZN34_INTERNAL_51eb150b_4_k_cu_aaa01db66thrust24THRUST_300001_SM_1000_NS12placeholders2_6E[1];
.global .align 1 .b8 _ZN34_INTERNAL_51eb150b_4_k_cu_aaa01db66thrust24THRUST_300001_SM_1000_NS12placeholders2_7E[1];
.global .align 1 .b8 _ZN34_INTERNAL_51eb150b_4_k_cu_aaa01db66thrust24THRUST_300001_SM_1000_NS12placeholders2_8E[1];
.global .align 1 .b8 _ZN34_INTERNAL_51eb150b_4_k_cu_aaa01db66thrust24THRUST_300001_SM_1000_NS12placeholders2_9E[1];
.global .align 1 .b8 _ZN34_INTERNAL_51eb150b_4_k_cu_aaa01db66thrust24THRUST_300001_SM_1000_NS12placeholders3_10E[1];
.global .align 1 .b8 _ZN34_INTERNAL_51eb150b_4_k_cu_aaa01db66thrust24THRUST_300001_SM_1000_NS3seqE[1];
.global .align 1 .b8 _ZN34_INTERNAL_51eb150b_4_k_cu_aaa01db66thrust24THRUST_300001_SM_1000_NS6deviceE[1];

.visible .entry _Z10assignBinsPK5PointPiif(
	.param .u64 .ptr .align 1 _Z10assignBinsPK5PointPiif_param_0,
	.param .u64 .ptr .align 1 _Z10assignBinsPK5PointPiif_param_1,
	.param .u32 _Z10assignBinsPK5PointPiif_param_2,
	.param .f32 _Z10assignBinsPK5PointPiif_param_3
)
{
	.reg .pred 	%p<2>;
	.reg .b32 	%r<8>;
	.reg .b32 	%f<8>;
	.reg .b64 	%rd<9>;

	ld.param.u64 	%rd1, [_Z10assignBinsPK5PointPiif_param_0];
	ld.param.u64 	%rd2, [_Z10assignBinsPK5PointPiif_param_1];
	ld.param.u32 	%r2, [_Z10assignBinsPK5PointPiif_param_2];
	ld.param.f32 	%f1, [_Z10assignBinsPK5PointPiif_param_3];
	mov.u32 	%r3, %ctaid.x;
	mov.u32 	%r4, %ntid.x;
	mov.u32 	%r5, %tid.x;
	mad.lo.s32 	%r1, %r3, %r4, %r5;
	setp.ge.s32 	%p1, %r1, %r2;
	@%p1 bra 	$L__BB0_2;
	cvta.to.global.u64 	%rd3, %rd1;
	cvta.to.global.u64 	%rd4, %rd2;
	mul.wide.s32 	%rd5, %r1, 16;
	add.s64 	%rd6, %rd3, %rd5;
	ld.global.f32 	%f2, [%rd6];
	ld.global.f32 	%f3, [%rd6+4];
	mul.f32 	%f4, %f3, %f3;
	fma.rn.f32 	%f5, %f2, %f2, %f4;
	sqrt.rn.f32 	%f6, %f5;
	div.rn.f32 	%f7, %f6, %f1;
	cvt.rzi.s32.f32 	%r6, %f7;
	min.s32 	%r7, %r6, 24;
	mul.wide.s32 	%rd7, %r1, 4;
	add.s64 	%rd8, %rd4, %rd7;
	st.global.u32 	[%rd8], %r7;
$L__BB0_2:
	ret;

}
	// .globl	_Z12kMeansUpdatePK5PointPKiS3_PfPiii
.visible .entry _Z12kMeansUpdatePK5PointPKiS3_PfPiii(
	.param .u64 .ptr .align 1 _Z12kMeansUpdatePK5PointPKiS3_PfPiii_param_0,
	.param .u64 .ptr .align 1 _Z12kMeansUpdatePK5PointPKiS3_PfPiii_param_1,
	.param .u64 .ptr .align 1 _Z12kMeansUpdatePK5PointPKiS3_PfPiii_param_2,
	.param .u64 .ptr .align 1 _Z12kMeansUpdatePK5PointPKiS3_PfPiii_param_3,
	.param .u64 .ptr .align 1 _Z12kMeansUpdatePK5PointPKiS3_PfPiii_param_4,
	.param .u32 _Z12kMeansUpdatePK5PointPKiS3_PfPiii_param_5,
	.param .u32 _Z12kMeansUpdatePK5PointPKiS3_PfPiii_param_6
)
{
	.reg .pred 	%p<2>;
	.reg .b32 	%r<11>;
	.reg .b32 	%f<3>;
	.reg .b64 	%rd<19>;

	ld.param.u64 	%rd1, [_Z12kMeansUpdatePK5PointPKiS3_PfPiii_param_0];
	ld.param.u64 	%rd2, [_Z12kMeansUpdatePK5PointPKiS3_PfPiii_param_1];
	ld.param.u64 	%rd3, [_Z12kMeansUpdatePK5PointPKiS3_PfPiii_param_2];
	ld.param.u64 	%rd4, [_Z12kMeansUpdatePK5PointPKiS3_PfPiii_param_3];
	ld.param.u64 	%rd5, [_Z12kMeansUpdatePK5PointPKiS3_PfPiii_param_4];
	ld.param.u32 	%r2, [_Z12kMeansUpdatePK5PointPKiS3_PfPiii_param_5];
	mov.u32 	%r3, %ctaid.x;
	mov.u32 	%r4, %ntid.x;
	mov.u32 	%r5, %tid.x;
	mad.lo.s32 	%r1, %r3, %r4, %r5;
	setp.ge.s32 	%p1, %r1, %r2;
	@%p1 bra 	$L__BB1_2;
	cvta.to.global.u64 	%rd6, %rd2;
	cvta.to.global.u64 	%rd7, %rd3;
	cvta.to.global.u64 	%rd8, %rd1;
	cvta.to.global.u64 	%rd9, %rd4;
	cvta.to.global.u64 	%rd10, %rd5;
	mul.wide.s32 	%rd11, %r1, 4;
	add.s64 	%rd12, %rd6, %rd11;
	ld.global.u32 	%r6, [%rd12];
	add.s64 	%rd13, %rd7, %rd11;
	ld.global.u32 	%r7, [%rd13];
	shl.b32 	%r8, %r6, 1;
	add.s32 	%r9, %r8, %r7;
	mul.wide.s32 	%rd14, %r9, 4;
	add.s64 	%rd15, %rd9, %rd14;
	mul.wide.s32 	%rd16, %r1, 16;
	add.s64 	%rd17, %rd8, %rd16;
	ld.global.f32 	%f1, [%rd17+12];
	atom.global.add.f32 	%f2, [%rd15], %f1;
	add.s64 	%rd18, %rd10, %rd14;
	atom.global.add.u32 	%r10, [%rd18], 1;
$L__BB1_2:
	ret;

}
	// .globl	_ZN3cub18CUB_300001_SM_10006detail11EmptyKernelIvEEvv
.visible .entry _ZN3cub18CUB_300001_SM_10006detail11EmptyKernelIvEEvv()
{


	ret;

}
	// .globl	_ZN3cub18CUB_300001_SM_10006detail8for_each13static_kernelINS2_12policy_hub_t12policy_500_tEmN6thrust24THRUST_300001_SM_1000_NS8cuda_cub20__uninitialized_fill7functorINS7_10device_ptrIiEEiEEEEvT0_T1_
.visible .entry _ZN3cub18CUB_300001_SM_10006detail8for_each13static_kernelINS2_12policy_hub_t12policy_500_tEmN6thrust24THRUST_300001_SM_1000_NS8cuda_cub20__uninitialized_fill7functorINS7_10device_ptrIiEEiEEEEvT0_T1_(
	.param .u64 _ZN3cub18CUB_300001_SM_10006detail8for_each13static_kernelINS2_12policy_hub_t12policy_500_tEmN6thrust24THRUST_300001_SM_1000_NS8cuda_cub20__uninitialized_fill7functorINS7_10device_ptrIiEEiEEEEvT0_T1__param_0,
	.param .align 8 .b8 _ZN3cub18CUB_300001_SM_10006detail8for_each13static_kernelINS2_12policy_hub_t12policy_500_tEmN6thrust24THRUST_300001_SM_1000_NS8cuda_cub20__uninitialized_fill7functorINS7_10device_ptrIiEEiEEEEvT0_T1__param_1[16]
)
.maxntid 256
{
	.reg .pred 	%p<4>;
	.reg .b16 	%rs<5>;
	.reg .b32 	%r<12>;
	.reg .b64 	%rd<16>;

	ld.param.u32 	%r3, [_ZN3cub18CUB_300001_SM_10006detail8for_each13static_kernelINS2_12policy_hub_t12policy_500_tEmN6thrust24THRUST_300001_SM_1000_NS8cuda_cub20__uninitialized_fill7functorINS7_10device_ptrIiEEiEEEEvT0_T1__param_1+8];
	ld.param.u64 	%rd4, [_ZN3cub18CUB_300001_SM_10006detail8for_each13static_kernelINS2_12policy_hub_t12policy_500_tEmN6thrust24THRUST_300001_SM_1000_NS8cuda_cub20__uninitialized_fill7functorINS7_10device_ptrIiEEiEEEEvT0_T1__param_1];
	ld.param.u64 	%rd5, [_ZN3cub18CUB_300001_SM_10006detail8for_each13static_kernelINS2_12policy_hub_t12policy_500_tEmN6thrust24THRUST_300001_SM_1000_NS8cuda_cub20__uninitialized_fill7functorINS7_10device_ptrIiEEiEEEEvT0_T1__param_0];
	mov.u32 	%r9, %ctaid.x;
	mul.wide.u32 	%rd1, %r9, 512;
	sub.s64 	%rd2, %rd5, %rd1;
	setp.lt.u64 	%p1, %rd2, 512;
	@%p1 bra 	$L__BB3_2;
	mov.u32 	%r11, %tid.x;
	cvta.to.global.u64 	%rd11, %rd4;
	cvt.u64.u32 	%rd12, %r11;
	add.s64 	%rd13, %rd1, %rd12;
	shl.b64 	%rd14, %rd13, 2;
	add.s64 	%rd15, %rd11, %rd14;
	st.global.u32 	[%rd15], %r3;
	st.global.u32 	[%rd15+1024], %r3;
	bra.uni 	$L__BB3_6;
$L__BB3_2:
	cvta.to.global.u64 	%rd6, %rd4;
	mov.u32 	%r2, %tid.x;
	cvt.u64.u32 	%rd7, %r2;
	setp.le.u64 	%p2, %rd2, %rd7;
	add.s64 	%rd8, %rd1, %rd7;
	shl.b64 	%rd9, %rd8, 2;
	add.s64 	%rd3, %rd6, %rd9;
	@%p2 bra 	$L__BB3_4;
	st.global.u32 	[%rd3], %r3;
$L__BB3_4:
	add.s32 	%r10, %r2, 256;
	cvt.u64.u32 	%rd10, %r10;
	setp.le.u64 	%p3, %rd2, %rd10;
	@%p3 bra 	$L__BB3_6;
	st.global.u32 	[%rd3+1024], %r3;
$L__BB3_6:
	ret;

}
	// .globl	_ZN3cub18CUB_300001_SM_10006detail8for_each13static_kernelINS2_12policy_hub_t12policy_500_tEmN6thrust24THRUST_300001_SM_1000_NS8cuda_cub20__uninitialized_fill7functorINS7_10device_ptrIfEEfEEEEvT0_T1_
.visible .entry _ZN3cub18CUB_300001_SM_10006detail8for_each13static_kernelINS2_12policy_hub_t12policy_500_tEmN6thrust24THRUST_300001_SM_1000_NS8cuda_cub20__uninitialized_fill7functorINS7_10device_ptrIfEEfEEEEvT0_T1_(
	.param .u64 _ZN3cub18CUB_300001_SM_10006detail8for_each13static_kernelINS2_12policy_hub_t12policy_500_tEmN6thrust24THRUST_300001_SM_1000_NS8cuda_cub20__uninitialized_fill7functorINS7_10device_ptrIfEEfEEEEvT0_T1__param_0,
	.param .align 8 .b8 _ZN3cub18CUB_300001_SM_10006detail8for_each13static_kernelINS2_12policy_hub_t12policy_500_tEmN6thrust24THRUST_300001_SM_1000_NS8cuda_cub20__uninitialized_fill7functorINS7_10device_ptrIfEEfEEEEvT0_T1__param_1[16]
)
.maxntid 256
{
	.reg .pred 	%p<4>;
	.reg .b16 	%rs<5>;
	.reg .b32 	%r<10>;
	.reg .b32 	%f<3>;
	.reg .b64 	%rd<16>;

	ld.param.f32 	%f2, [_ZN3cub18CUB_300001_SM_10006detail8for_each13static_kernelINS2_12policy_hub_t12policy_500_tEmN6thrust24THRUST_300001_SM_1000_NS8cuda_cub20__uninitialized_fill7functorINS7_10device_ptrIfEEfEEEEvT0_T1__param_1+8];
	ld.param.u64 	%rd4, [_ZN3cub18CUB_300001_SM_10006detail8for_each13static_kernelINS2_12policy_hub_t12policy_500_tEmN6thrust24THRUST_300001_SM_1000_NS8cuda_cub20__uninitialized_fill7functorINS7_10device_ptrIfEEfEEEEvT0_T1__param_1];
	ld.param.u64 	%rd5, [_ZN3cub18CUB_300001_SM_10006detail8for_each13static_kernelINS2_12policy_hub_t12policy_500_tEmN6thrust24THRUST_300001_SM_1000_NS8cuda_cub20__uninitialized_fill7functorINS7_10device_ptrIfEEfEEEEvT0_T1__param_0];
	mov.u32 	%r7, %ctaid.x;
	mul.wide.u32 	%rd1, %r7, 512;
	sub.s64 	%rd2, %rd5, %rd1;
	setp.lt.u64 	%p1, %rd2, 512;
	@%p1 bra 	$L__BB4_2;
	mov.u32 	%r9, %tid.x;
	cvta.to.global.u64 	%rd11, %rd4;
	cvt.u64.u32 	%rd12, %r9;
	add.s64 	%rd13, %rd1, %rd12;
	shl.b64 	%rd14, %rd13, 2;
	add.s64 	%rd15, %rd11, %rd14;
	st.global.f32 	[%rd15], %f2;
	st.global.f32 	[%rd15+1024], %f2;
	bra.uni 	$L__BB4_6;
$L__BB4_2:
	cvta.to.global.u64 	%rd6, %rd4;
	mov.u32 	%r1, %tid.x;
	cvt.u64.u32 	%rd7, %r1;
	setp.le.u64 	%p2, %rd2, %rd7;
	add.s64 	%rd8, %rd1, %rd7;
	shl.b64 	%rd9, %rd8, 2;
	add.s64 	%rd3, %rd6, %rd9;
	@%p2 bra 	$L__BB4_4;
	st.global.f32 	[%rd3], %f2;
$L__BB4_4:
	add.s32 	%r8, %r1, 256;
	cvt.u64.u32 	%rd10, %r8;
	setp.le.u64 	%p3, %rd2, %rd10;
	@%p3 bra 	$L__BB4_6;
	st.global.f32 	[%rd3+1024], %f2;
$L__BB4_6:
	ret;

}
	// .globl	_ZN3cub18CUB_300001_SM_10006detail8for_each13static_kernelINS2_12policy_hub_t12policy_500_tElN6thrust24THRUST_300001_SM_1000_NS8cuda_cub6__fill7functorINS7_6detail15normal_iteratorINS7_10device_ptrIiEEEEiEEEEvT0_T1_
.visible .entry _ZN3cub18CUB_300001_SM_10006detail8for_each13static_kernelINS2_12policy_hub_t12policy_500_tElN6thrust24THRUST_300001_SM_1000_NS8cuda_cub6__fill7functorINS7_6detail15normal_iteratorINS7_10device_ptrIiEEEEiEEEEvT0_T1_(
	.param .u64 _ZN3cub18CUB_300001_SM_10006detail8for_each13static_kernelINS2_12policy_hub_t12policy_500_tElN6thrust24THRUST_300001_SM_1000_NS8cuda_cub6__fill7functorINS7_6detail15normal_iteratorINS7_10device_ptrIiEEEEiEEEEvT0_T1__param_0,
	.param .align 8 .b8 _ZN3cub18CUB_300001_SM_10006detail8for_each13static_kernelINS2_12policy_hub_t12policy_500_tElN6thrust24THRUST_300001_SM_1000_NS8cuda_cub6__fill7functorINS7_6detail15normal_iteratorINS7_10device_ptrIiEEEEiEEEEvT0_T1__param_1[16]
)
.maxntid 256
{
	.reg .pred 	%p<4>;
	.reg .b16 	%rs<5>;
	.reg .b32 	%r<12>;
	.reg .b64 	%rd<17>;

	ld.param.u32 	%r3, [_ZN3cub18CUB_300001_SM_10006detail8for_each13static_kernelINS2_12policy_hub_t12policy_500_tElN6thrust24THRUST_300001_SM_1000_NS8cuda_cub6__fill7functorINS7_6detail15normal_iteratorINS7_10device_ptrIiEEEEiEEEEvT0_T1__param_1+8];
	ld.param.u64 	%rd5, [_ZN3cub18CUB_300001_SM_10006detail8for_each13static_kernelINS2_12policy_hub_t12policy_500_tElN6thrust24THRUST_300001_SM_1000_NS8cuda_cub6__fill7functorINS7_6detail15normal_iteratorINS7_10device_ptrIiEEEEiEEEEvT0_T1__param_1];
	ld.param.u64 	%rd6, [_ZN3cub18CUB_300001_SM_10006detail8for_each13static_kernelINS2_12policy_hub_t12policy_500_tElN6thrust24THRUST_300001_SM_1000_NS8cuda_cub6__fill7functorINS7_6detail15normal_iteratorINS7_10device_ptrIiEEEEiEEEEvT0_T1__param_0];
	mov.u32 	%r9, %ctaid.x;
	mul.wide.u32 	%rd1, %r9, 512;
	sub.s64 	%rd2, %rd6, %rd1;
	setp.lt.s64 	%p1, %rd2, 512;
	@%p1 bra 	$L__BB5_2;
	mov.u32 	%r11, %tid.x;
	cvta.to.global.u64 	%rd12, %rd5;
	cvt.u64.u32 	%rd13, %r11;
	add.s64 	%rd14, %rd1, %rd13;
	shl.b64 	%rd15, %rd14, 2;
	add.s64 	%rd16, %rd12, %rd15;
	st.global.u32 	[%rd16], %r3;
	st.global.u32 	[%rd16+1024], %r3;
	bra.uni 	$L__BB5_6;
$L__BB5_2:
	cvta.to.global.u64 	%rd7, %rd5;
	mov.u32 	%r2, %tid.x;
	cvt.s64.s32 	%rd3, %rd2;
	cvt.u64.u32 	%rd8, %r2;
	setp.le.s64 	%p2, %rd3, %rd8;
	add.s64 	%rd9, %rd1, %rd8;
	shl.b64 	%rd10, %rd9, 2;
	add.s64 	%rd4, %rd7, %rd10;
	@%p2 bra 	$L__BB5_4;
	st.global.u32 	[%rd4], %r3;
$L__BB5_4:
	add.s32 	%r10, %r2, 256;
	cvt.u64.u32 	%rd11, %r10;
	setp.le.s64 	%p3, %rd3, %rd11;
	@%p3 bra 	$L__BB5_6;
	st.global.u32 	[%rd4+1024], %r3;
$L__BB5_6:
	ret;

}
	// .globl	_ZN3cub18CUB_300001_SM_10006detail8for_each13static_kernelINS2_12policy_hub_t12policy_500_tElN6thrust24THRUST_300001_SM_1000_NS8cuda_cub6__fill7functorINS7_6detail15normal_iteratorINS7_10device_ptrIfEEEEfEEEEvT0_T1_
.visible .entry _ZN3cub18CUB_300001_SM_10006detail8for_each13static_kernelINS2_12policy_hub_t12policy_500_tElN6thrust24THRUST_300001_SM_1000_NS8cuda_cub6__fill7functorINS7_6detail15normal_iteratorINS7_10device_ptrIfEEEEfEEEEvT0_T1_(
	.param .u64 _ZN3cub18CUB_300001_SM_10006detail8for_each13static_kernelINS2_12policy_hub_t12policy_500_tElN6thrust24THRUST_300001_SM_1000_NS8cuda_cub6__fill7functorINS7_6detail15normal_iteratorINS7_10device_ptrIfEEEEfEEEEvT0_T1__param_0,
	.param .align 8 .b8 _ZN3cub18CUB_300001_SM_10006detail8for_each13static_kernelINS2_12policy_hub_t12policy_500_tElN6thrust24THRUST_300001_SM_1000_NS8cuda_cub6__fill7functorINS7_6detail15normal_iteratorINS7_10device_ptrIfEEEEfEEEEvT0_T1__param_1[16]
)
.maxntid 256
{
	.reg .pred 	%p<4>;
	.reg .b16 	%rs<5>;
	.reg .b32 	%r<10>;
	.reg .b32 	%f<3>;
	.reg .b64 	%rd<17>;

	ld.param.f32 	%f2, [_ZN3cub18CUB_300001_SM_10006detail8for_each13static_kernelINS2_12policy_hub_t12policy_500_tElN6thrust24THRUST_300001_SM_1000_NS8cuda_cub6__fill7functorINS7_6detail15normal_iteratorINS7_10device_ptrIfEEEEfEEEEvT0_T1__param_1+8];
	ld.param.u64 	%rd5, [_ZN3cub18CUB_300001_SM_10006detail8for_each13static_kernelINS2_12policy_hub_t12policy_500_tElN6thrust24THRUST_300001_SM_1000_NS8cuda_cub6__fill7functorINS7_6detail15normal_iteratorINS7_10device_ptrIfEEEEfEEEEvT0_T1__param_1];
	ld.param.u64 	%rd6, [_ZN3cub18CUB_300001_SM_10006detail8for_each13static_kernelINS2_12policy_hub_t12policy_500_tElN6thrust24THRUST_300001_SM_1000_NS8cuda_cub6__fill7functorINS7_6detail15normal_iteratorINS7_10device_ptrIfEEEEfEEEEvT0_T1__param_0];
	mov.u32 	%r7, %ctaid.x;
	mul.wide.u32 	%rd1, %r7, 512;
	sub.s64 	%rd2, %rd6, %rd1;
	setp.lt.s64 	%p1, %rd2, 512;
	@%p1 bra 	$L__BB6_2;
	mov.u32 	%r9, %tid.x;
	cvta.to.global.u64 	%rd12, %rd5;
	cvt.u64.u32 	%rd13, %r9;
	add.s64 	%rd14, %rd1, %rd13;
	shl.b64 	%rd15, %rd14, 2;
	add.s64 	%rd16, %rd12, %rd15;
	st.global.f32 	[%rd16], %f2;
	st.global.f32 	[%rd16+1024], %f2;
	bra.uni 	$L__BB6_6;
$L__BB6_2:
	cvta.to.global.u64 	%rd7, %rd5;
	mov.u32 	%r1, %tid.x;
	cvt.s64.s32 	%rd3, %rd2;
	cvt.u64.u32 	%rd8, %r1;
	setp.le.s64 	%p2, %rd3, %rd8;
	add.s64 	%rd9, %rd1, %rd8;
	shl.b64 	%rd10, %rd9, 2;
	add.s64 	%rd4, %rd7, %rd10;
	@%p2 bra 	$L__BB6_4;
	st.global.f32 	[%rd4], %f2;
$L__BB6_4:
	add.s32 	%r8, %r1, 256;
	cvt.u64.u32 	%rd11, %r8;
	setp.le.s64 	%p3, %rd3, %rd11;
	@%p3 bra 	$L__BB6_6;
	st.global.f32 	[%rd4+1024], %f2;
$L__BB6_6:
	ret;

}


// ===== COMPILED SASS (sm_100) =====

	.target	sm_100

	.elftype	@"ET_EXEC"


//--------------------- .note.nv.tkinfo           --------------------------
	.section	.note.nv.tkinfo,"",@"SHT_NOTE"
	.sectionflags	@"SHF_NOTE_NV_TKINFO"
	.tkinfo
        /*0018*/ 	.word	0x00000002
        /*0030*/ 	.string	""
        /*0030*/ 	.string	"ptxas"
        /*0030*/ 	.string	"Cuda compilation tools, release 13.0, V13.0.88"
        /*0030*/ 	.string	"Build cuda_13.0.r13.0/compiler.36424714_0"
        /*0030*/ 	.string	"-arch sm_100 -m 64 "



//--------------------- .note.nv.cuinfo           --------------------------
	.section	.note.nv.cuinfo,"",@"SHT_NOTE"
	.sectionflags	@"SHF_NOTE_NV_CUINFO"
        /*0018*/ 	.short	0x0002
        /*001a*/ 	.short	0x0064
        /*001c*/ 	.short	0x0082
	.zero		2


//--------------------- .nv.info                  --------------------------
	.section	.nv.info,"",@"SHT_CUDA_INFO"
	.align	4


	//----- nvinfo : EIATTR_REGCOUNT
	.align		4
        /*0000*/ 	.byte	0x04, 0x2f
        /*0002*/ 	.short	(.L_46 - .L_45)
	.align		4
.L_45:
        /*0004*/ 	.word	index@(_Z10assignBinsPK5PointPiif)
        /*0008*/ 	.word	0x0000000f


	//----- nvinfo : EIATTR_FRAME_SIZE
	.align		4
.L_46:
        /*000c*/ 	.byte	0x04, 0x11
        /*000e*/ 	.short	(.L_48 - .L_47)
	.align		4
.L_47:
        /*0010*/ 	.word	index@($__internal_1_$__cuda_sm3x_div_rn_noftz_f32_slowpath)
        /*0014*/ 	.word	0x00000000


	//----- nvinfo : EIATTR_FRAME_SIZE
	.align		4
.L_48:
        /*0018*/ 	.byte	0x04, 0x11
        /*001a*/ 	.short	(.L_50 - .L_49)
	.align		4
.L_49:
        /*001c*/ 	.word	index@($__internal_0_$__cuda_sm20_sqrt_rn_f32_slowpath)
        /*0020*/ 	.word	0x00000000


	//----- nvinfo : EIATTR_FRAME_SIZE
	.align		4
.L_50:
        /*0024*/ 	.byte	0x04, 0x11
        /*0026*/ 	.short	(.L_52 - .L_51)
	.align		4
.L_51:
        /*0028*/ 	.word	index@(_Z10assignBinsPK5PointPiif)
        /*002c*/ 	.word	0x00000000


	//----- nvinfo : EIATTR_REGCOUNT
	.align		4
.L_52:
        /*0030*/ 	.byte	0x04, 0x2f
        /*0032*/ 	.short	(.L_54 - .L_53)
	.align		4
.L_53:
        /*0034*/ 	.word	index@(_Z12kMeansUpdatePK5PointPKiS3_PfPiii)
        /*0038*/ 	.word	0x00000010


	//----- nvinfo : EIATTR_FRAME_SIZE
	.align		4
.L_54:
        /*003c*/ 	.byte	0x04, 0x11
        /*003e*/ 	.short	(.L_56 - .L_55)
	.align		4
.L_55:
        /*0040*/ 	.word	index@(_Z12kMeansUpdatePK5PointPKiS3_PfPiii)
        /*0044*/ 	.word	0x00000000


	//----- nvinfo : EIATTR_REGCOUNT
	.align		4
.L_56:
        /*0048*/ 	.byte	0x04, 0x2f
        /*004a*/ 	.short	(.L_58 - .L_57)
	.align		4
.L_57:
        /*004c*/ 	.word	index@(_ZN3cub18CUB_300001_SM_10006detail11EmptyKernelIvEEvv)
        /*0050*/ 	.word	0x00000004


	//----- nvinfo : EIATTR_FRAME_SIZE
	.align		4
.L_58:
        /*0054*/ 	.byte	0x04, 0x11
        /*0056*/ 	.short	(.L_60 - .L_59)
	.align		4
.L_59:
        /*0058*/ 	.word	index@(_ZN3cub18CUB_300001_SM_10006detail11EmptyKernelIvEEvv)
        /*005c*/ 	.word	0x00000000


	//----- nvinfo : EIATTR_REGCOUNT
	.align		4
.L_60:
        /*0060*/ 	.byte	0x04, 0x2f
        /*0062*/ 	.short	(.L_62 - .L_61)
	.align		4
.L_61:
        /*0064*/ 	.word	index@(_ZN3cub18CUB_300001_SM_10006detail8for_each13static_kernelINS2_12policy_hub_t12policy_500_tEmN6thrust24THRUST_300001_SM_1000_NS8cuda_cub20__uninitialized_fill7functorINS7_10device_ptrIiEEiEEEEvT0_T1_)
        /*0068*/ 	.word	0x00000008


	//----- nvinfo : EIATTR_FRAME_SIZE
	.align		4
.L_62:
        /*006c*/ 	.byte	0x04, 0x11
        /*006e*/ 	.short	(.L_64 - .L_63)
	.align		4
.L_63:
        /*0070*/ 	.word	index@(_ZN3cub18CUB_300001_SM_10006detail8for_each13static_kernelINS2_12policy_hub_t12policy_500_tEmN6thrust24THRUST_300001_SM_1000_NS8cuda_cub20__uninitialized_fill7functorINS7_10device_ptrIiEEiEEEEvT0_T1_)
        /*0074*/ 	.word	0x00000000


	//----- nvinfo : EIATTR_REGCOUNT
	.align		4
.L_64:
        /*0078*/ 	.byte	0x04, 0x2f
        /*007a*/ 	.short	(.L_66 - .L_65)
	.align		4
.L_65:
        /*007c*/ 	.word	index@(_ZN3cub18CUB_300001_SM_10006detail8for_each13static_kernelINS2_12policy_hub_t12policy_500_tEmN6thrust24THRUST_300001_SM_1000_NS8cuda_cub20__uninitialized_fill7functorINS7_10device_ptrIfEEfEEEEvT0_T1_)
        /*0080*/ 	.word	0x00000008


	//----- nvinfo : EIATTR_FRAME_SIZE
	.align		4
.L_66:
        /*0084*/ 	.byte	0x04, 0x11
        /*0086*/ 	.short	(.L_68 - .L_67)
	.align		4
.L_67:
        /*0088*/ 	.word	index@(_ZN3cub18CUB_300001_SM_10006detail8for_each13static_kernelINS2_12policy_hub_t12policy_500_tEmN6thrust24THRUST_300001_SM_1000_NS8cuda_cub20__uninitialized_fill7functorINS7_10device_ptrIfEEfEEEEvT0_T1_)
        /*008c*/ 	.word	0x00000000


	//----- nvinfo : EIATTR_REGCOUNT
	.align		4
.L_68:
        /*0090*/ 	.byte	0x04, 0x2f
        /*0092*/ 	.short	(.L_70 - .L_69)
	.align		4
.L_69:
        /*0094*/ 	.word	index@(_ZN3cub18CUB_300001_SM_10006detail8for_each13static_kernelINS2_12policy_hub_t12policy_500_tElN6thrust24THRUST_300001_SM_1000_NS8cuda_cub6__fill7functorINS7_6detail15normal_iteratorINS7_10device_ptrIiEEEEiEEEEvT0_T1_)
        /*0098*/ 	.word	0x00000008


	//----- nvinfo : EIATTR_FRAME_SIZE
	.align		4
.L_70:
        /*009c*/ 	.byte	0x04, 0x11
        /*009e*/ 	.short	(.L_72 - .L_71)
	.align		4
.L_71:
        /*00a0*/ 	.word	index@(_ZN3cub18CUB_300001_SM_10006detail8for_each13static_kernelINS2_12policy_hub_t12policy_500_tElN6thrust24THRUST_300001_SM_1000_NS8cuda_cub6__fill7functorINS7_6detail15normal_iteratorINS7_10device_ptrIiEEEEiEEEEvT0_T1_)
        /*00a4*/ 	.word	0x00000000


	//----- nvinfo : EIATTR_REGCOUNT
	.align		4
.L_72:
        /*00a8*/ 	.byte	0x04, 0x2f
        /*00aa*/ 	.short	(.L_74 - .L_73)
	.align		4
.L_73:
        /*00ac*/ 	.word	index@(_ZN3cub18CUB_300001_SM_10006detail8for_each13static_kernelINS2_12policy_hub_t12policy_500_tElN6thrust24THRUST_300001_SM_1000_NS8cuda_cub6__fill7functorINS7_6detail15normal_iteratorINS7_10device_ptrIfEEEEfEEEEvT0_T1_)
        /*00b0*/ 	.word	0x00000008


	//----- nvinfo : EIATTR_FRAME_SIZE
	.align		4
.L_74:
        /*00b4*/ 	.byte	0x04, 0x11
        /*00b6*/ 	.short	(.L_76 - .L_75)
	.align		4
.L_75:
        /*00b8*/ 	.word	index@(_ZN3cub18CUB_300001_SM_10006detail8for_each13static_kernelINS2_12policy_hub_t12policy_500_tElN6thrust24THRUST_300001_SM_1000_NS8cuda_cub6__fill7functorINS7_6detail15normal_iteratorINS7_10device_ptrIfEEEEfEEEEvT0_T1_)
        /*00bc*/ 	.word	0x00000000


	//----- nvinfo : EIATTR_MIN_STACK_SIZE
	.align		4
.L_76:
        /*00c0*/ 	.byte	0x04, 0x12
        /*00c2*/ 	.short	(.L_78 - .L_77)
	.align		4
.L_77:
        /*00c4*/ 	.word	index@(_ZN3cub18CUB_300001_SM_10006detail8for_each13static_kernelINS2_12policy_hub_t12policy_500_tElN6thrust24THRUST_300001_SM_1000_NS8cuda_cub6__fill7functorINS7_6detail15normal_iteratorINS7_10device_ptrIfEEEEfEEEEvT0_T1_)
        /*00c8*/ 	.word	0x00000000


	//----- nvinfo : EIATTR_MIN_STACK_SIZE
	.align		4
.L_78:
        /*00cc*/ 	.byte	0x04, 0x12
        /*00ce*/ 	.short	(.L_80 - .L_79)
	.align		4
.L_79:
        /*00d0*/ 	.word	index@(_ZN3cub18CUB_300001_SM_10006detail8for_each13static_kernelINS2_12policy_hub_t12policy_500_tElN6thrust24THRUST_300001_SM_1000_NS8cuda_cub6__fill7functorINS7_6detail15normal_iteratorINS7_10device_ptrIiEEEEiEEEEvT0_T1_)
        /*00d4*/ 	.word	0x00000000


	//----- nvinfo : EIATTR_MIN_STACK_SIZE
	.align		4
.L_80:
        /*00d8*/ 	.byte	0x04, 0x12
        /*00da*/ 	.short	(.L_82 - .L_81)
	.align		4
.L_81:
        /*00dc*/ 	.word	index@(_ZN3cub18CUB_300001_SM_10006detail8for_each13static_kernelINS2_12policy_hub_t12policy_500_tEmN6thrust24THRUST_300001_SM_1000_NS8cuda_cub20__uninitialized_fill7functorINS7_10device_ptrIfEEfEEEEvT0_T1_)
        /*00e0*/ 	.word	0x00000000


	//----- nvinfo : EIATTR_MIN_STACK_SIZE
	.align		4
.L_82:
        /*00e4*/ 	.byte	0x04, 0x12
        /*00e6*/ 	.short	(.L_84 - .L_83)
	.align		4
.L_83:
        /*00e8*/ 	.word	index@(_ZN3cub18CUB_300001_SM_10006detail8for_each13static_kernelINS2_12policy_hub_t12policy_500_tEmN6thrust24THRUST_300001_SM_1000_NS8cuda_cub20__uninitialized_fill7functorINS7_10device_ptrIiEEiEEEEvT0_T1_)
        /*00ec*/ 	.word	0x00000000


	//----- nvinfo : EIATTR_MIN_STACK_SIZE
	.align		4
.L_84:
        /*00f0*/ 	.byte	0x04, 0x12
        /*00f2*/ 	.short	(.L_86 - .L_85)
	.align		4
.L_85:
        /*00f4*/ 	.word	index@(_ZN3cub18CUB_300001_SM_10006detail11EmptyKernelIvEEvv)
        /*00f8*/ 	.word	0x00000000


	//----- nvinfo : EIATTR_MIN_STACK_SIZE
	.align		4
.L_86:
        /*00fc*/ 	.byte	0x04, 0x12
        /*00fe*/ 	.short	(.L_88 - .L_87)
	.align		4
.L_87:
        /*0100*/ 	.word	index@(_Z12kMeansUpdatePK5PointPKiS3_PfPiii)
        /*0104*/ 	.word	0x00000000


	//----- nvinfo : EIATTR_MIN_STACK_SIZE
	.align		4
.L_88:
        /*0108*/ 	.byte	0x04, 0x12
        /*010a*/ 	.short	(.L_90 - .L_89)
	.align		4
.L_89:
        /*010c*/ 	.word	index@(_Z10assignBinsPK5PointPiif)
        /*0110*/ 	.word	0x00000000
.L_90:


//--------------------- .nv.compat                --------------------------
	.section	.nv.compat,"",@"SHT_CUDA_COMPAT_INFO"
	.align	4
        /*0000*/ 	.byte	0x02, 0x09, 0x00, 0x00, 0x02, 0x02, 0x01, 0x00, 0x02, 0x05, 0x05, 0x00, 0x03, 0x07, 0x01, 0x01
        /*0010*/ 	.byte	0x02, 0x03, 0x00, 0x00, 0x02, 0x06, 0x01, 0x00, 0x04, 0x0b, 0x08, 0x00, 0x01, 0x00, 0x00, 0x00
        /*0020*/ 	.byte	0x00, 0x00, 0x00, 0x00


//--------------------- .nv.info._ZN3cub18CUB_300001_SM_10006detail8for_each13static_kernelINS2_12policy_hub_t12policy_500_tElN6thrust24THRUST_300001_SM_1000_NS8cuda_cub6__fill7functorINS7_6detail15normal_iteratorINS7_10device_ptrIfEEEEfEEEEvT0_T1_ --------------------------
	.section	.nv.info._ZN3cub18CUB_300001_SM_10006detail8for_each13static_kernelINS2_12policy_hub_t12policy_500_tElN6thrust24THRUST_300001_SM_1000_NS8cuda_cub6__fill7functorINS7_6detail15normal_iteratorINS7_10device_ptrIfEEEEfEEEEvT0_T1_,"",@"SHT_CUDA_INFO"
	.sectionflags	@""
	.align	4


	//----- nvinfo : EIATTR_CUDA_API_VERSION
	.align		4
        /*0000*/ 	.byte	0x04, 0x37
        /*0002*/ 	.short	(.L_92 - .L_91)
.L_91:
        /*0004*/ 	.word	0x00000082


	//----- nvinfo : EIATTR_KPARAM_INFO
	.align		4
.L_92:
        /*0008*/ 	.byte	0x04, 0x17
        /*000a*/ 	.short	(.L_94 - .L_93)
.L_93:
        /*000c*/ 	.word	0x00000000
        /*0010*/ 	.short	0x0001
        /*0012*/ 	.short	0x0008
        /*0014*/ 	.byte	0x00, 0xf0, 0x41, 0x00


	//----- nvinfo : EIATTR_KPARAM_INFO
	.align		4
.L_94:
        /*0018*/ 	.byte	0x04, 0x17
        /*001a*/ 	.short	(.L_96 - .L_95)
.L_95:
        /*001c*/ 	.word	0x00000000
        /*0020*/ 	.short	0x0000
        /*0022*/ 	.short	0x0000
        /*0024*/ 	.byte	0x00, 0xf0, 0x21, 0x00


	//----- nvinfo : EIATTR_SPARSE_MMA_MASK
	.align		4
.L_96:
        /*0028*/ 	.byte	0x03, 0x50
        /*002a*/ 	.short	0x0000


	//----- nvinfo : EIATTR_MAXREG_COUNT
	.align		4
        /*002c*/ 	.byte	0x03, 0x1b
        /*002e*/ 	.short	0x00ff


	//----- nvinfo : EIATTR_MERCURY_ISA_VERSION
	.align		4
        /*0030*/ 	.byte	0x03, 0x5f
        /*0032*/ 	.short	0x0101


	//----- nvinfo : EIATTR_VRC_CTA_INIT_COUNT
	.align		4
        /*0034*/ 	.byte	0x02, 0x4a
	.zero		1
	.zero		1


	//----- nvinfo : EIATTR_EXIT_INSTR_OFFSETS
	.align		4
        /*0038*/ 	.byte	0x04, 0x1c
        /*003a*/ 	.short	(.L_98 - .L_97)


	//   ....[0]....
.L_97:
        /*003c*/ 	.word	0x00000130


	//   ....[1]....
        /*0040*/ 	.word	0x00000240


	//   ....[2]....
        /*0044*/ 	.word	0x00000270


	//----- nvinfo : EIATTR_MAX_THREADS
	.align		4
.L_98:
        /*0048*/ 	.byte	0x04, 0x05
        /*004a*/ 	.short	(.L_100 - .L_99)
.L_99:
        /*004c*/ 	.word	0x00000100
        /*0050*/ 	.word	0x00000001
        /*0054*/ 	.word	0x00000001


	//----- nvinfo : EIATTR_CBANK_PARAM_SIZE
	.align		4
.L_100:
        /*0058*/ 	.byte	0x03, 0x19
        /*005a*/ 	.short	0x0018


	//----- nvinfo : EIATTR_PARAM_CBANK
	.align		4
        /*005c*/ 	.byte	0x04, 0x0a
        /*005e*/ 	.short	(.L_102 - .L_101)
	.align		4
.L_101:
        /*0060*/ 	.word	index@(.nv.constant0._ZN3cub18CUB_300001_SM_10006detail8for_each13static_kernelINS2_12policy_hub_t12policy_500_tElN6thrust24THRUST_300001_SM_1000_NS8cuda_cub6__fill7functorINS7_6detail15normal_iteratorINS7_10device_ptrIfEEEEfEEEEvT0_T1_)
        /*0064*/ 	.short	0x0380
        /*0066*/ 	.short	0x0018


	//----- nvinfo : EIATTR_SW_WAR
	.align		4
.L_102:
        /*0068*/ 	.byte	0x04, 0x36
        /*006a*/ 	.short	(.L_104 - .L_103)
.L_103:
        /*006c*/ 	.word	0x00000008
.L_104:


//--------------------- .nv.info._ZN3cub18CUB_300001_SM_10006detail8for_each13static_kernelINS2_12policy_hub_t12policy_500_tElN6thrust24THRUST_300001_SM_1000_NS8cuda_cub6__fill7functorINS7_6detail15normal_iteratorINS7_10device_ptrIiEEEEiEEEEvT0_T1_ --------------------------
	.section	.nv.info._ZN3cub18CUB_300001_SM_10006detail8for_each13static_kernelINS2_12policy_hub_t12policy_500_tElN6thrust24THRUST_300001_SM_1000_NS8cuda_cub6__fill7functorINS7_6detail15normal_iteratorINS7_10device_ptrIiEEEEiEEEEvT0_T1_,"",@"SHT_CUDA_INFO"
	.sectionflags	@""
	.align	4


	//----- nvinfo : EIATTR_CUDA_API_VERSION
	.align		4
        /*0000*/ 	.byte	0x04, 0x37
        /*0002*/ 	.short	(.L_106 - .L_105)
.L_105:
        /*0004*/ 	.word	0x00000082


	//----- nvinfo : EIATTR_KPARAM_INFO
	.align		4
.L_106:
        /*0008*/ 	.byte	0x04, 0x17
        /*000a*/ 	.short	(.L_108 - .L_107)
.L_107:
        /*000c*/ 	.word	0x00000000
        /*0010*/ 	.short	0x0001
        /*0012*/ 	.short	0x0008
        /*0014*/ 	.byte	0x00, 0xf0, 0x41, 0x00


	//----- nvinfo : EIATTR_KPARAM_INFO
	.align		4
.L_108:
        /*0018*/ 	.byte	0x04, 0x17
        /*001a*/ 	.short	(.L_110 - .L_109)
.L_109:
        /*001c*/ 	.word	0x00000000
        /*0020*/ 	.short	0x0000
        /*0022*/ 	.short	0x0000
        /*0024*/ 	.byte	0x00, 0xf0, 0x21, 0x00


	//----- nvinfo : EIATTR_SPARSE_MMA_MASK
	.align		4
.L_110:
        /*0028*/ 	.byte	0x03, 0x50
        /*002a*/ 	.short	0x0000


	//----- nvinfo : EIATTR_MAXREG_COUNT
	.align		4
        /*002c*/ 	.byte	0x03, 0x1b
        /*002e*/ 	.short	0x00ff


	//----- nvinfo : EIATTR_MERCURY_ISA_VERSION
	.align		4
        /*0030*/ 	.byte	0x03, 0x5f
        /*0032*/ 	.short	0x0101


	//----- nvinfo : EIATTR_VRC_CTA_INIT_COUNT
	.align		4
        /*0034*/ 	.byte	0x02, 0x4a
	.zero		1
	.zero		1


	//----- nvinfo : EIATTR_EXIT_INSTR_OFFSETS
	.align		4
        /*0038*/ 	.byte	0x04, 0x1c
        /*003a*/ 	.short	(.L_112 - .L_111)


	//   ....[0]....
.L_111:
        /*003c*/ 	.word	0x00000130


	//   ....[1]....
        /*0040*/ 	.word	0x00000240


	//   ....[2]....
        /*0044*/ 	.word	0x00000270


	//----- nvinfo : EIATTR_MAX_THREADS
	.align		4
.L_112:
        /*0048*/ 	.byte	0x04, 0x05
        /*004a*/ 	.short	(.L_114 - .L_113)
.L_113:
        /*004c*/ 	.word	0x00000100
        /*0050*/ 	.word	0x00000001
        /*0054*/ 	.word	0x00000001


	//----- nvinfo : EIATTR_CBANK_PARAM_SIZE
	.align		4
.L_114:
        /*0058*/ 	.byte	0x03, 0x19
        /*005a*/ 	.short	0x0018


	//----- nvinfo : EIATTR_PARAM_CBANK
	.align		4
        /*005c*/ 	.byte	0x04, 0x0a
        /*005e*/ 	.short	(.L_116 - .L_115)
	.align		4
.L_115:
        /*0060*/ 	.word	index@(.nv.constant0._ZN3cub18CUB_300001_SM_10006detail8for_each13static_kernelINS2_12policy_hub_t12policy_500_tElN6thrust24THRUST_300001_SM_1000_NS8cuda_cub6__fill7functorINS7_6detail15normal_iteratorINS7_10device_ptrIiEEEEiEEEEvT0_T1_)
        /*0064*/ 	.short	0x0380
        /*0066*/ 	.short	0x0018


	//----- nvinfo : EIATTR_SW_WAR
	.align		4
.L_116:
        /*0068*/ 	.byte	0x04, 0x36
        /*006a*/ 	.short	(.L_118 - .L_117)
.L_117:
        /*006c*/ 	.word	0x00000008
.L_118:


//--------------------- .nv.info._ZN3cub18CUB_300001_SM_10006detail8for_each13static_kernelINS2_12policy_hub_t12policy_500_tEmN6thrust24THRUST_300001_SM_1000_NS8cuda_cub20__uninitialized_fill7functorINS7_10device_ptrIfEEfEEEEvT0_T1_ --------------------------
	.section	.nv.info._ZN3cub18CUB_300001_SM_10006detail8for_each13static_kernelINS2_12policy_hub_t12policy_500_tEmN6thrust24THRUST_300001_SM_1000_NS8cuda_cub20__uninitialized_fill7functorINS7_10device_ptrIfEEfEEEEvT0_T1_,"",@"SHT_CUDA_INFO"
	.sectionflags	@""
	.align	4


	//----- nvinfo : EIATTR_CUDA_API_VERSION
	.align		4
        /*0000*/ 	.byte	0x04, 0x37
        /*0002*/ 	.short	(.L_120 - .L_119)
.L_119:
        /*0004*/ 	.word	0x00000082


	//----- nvinfo : EIATTR_KPARAM_INFO
	.align		4
.L_120:
        /*0008*/ 	.byte	0x04, 0x17
        /*000a*/ 	.short	(.L_122 - .L_121)
.L_121:
        /*000c*/ 	.word	0x00000000
        /*0010*/ 	.short	0x0001
        /*0012*/ 	.short	0x0008
        /*0014*/ 	.byte	0x00, 0xf0, 0x41, 0x00


	//----- nvinfo : EIATTR_KPARAM_INFO
	.align		4
.L_122:
        /*0018*/ 	.byte	0x04, 0x17
        /*001a*/ 	.short	(.L_124 - .L_123)
.L_123:
        /*001c*/ 	.word	0x00000000
        /*0020*/ 	.short	0x0000
        /*0022*/ 	.short	0x0000
        /*0024*/ 	.byte	0x00, 0xf0, 0x21, 0x00


	//----- nvinfo : EIATTR_SPARSE_MMA_MASK
	.align		4
.L_124:
        /*0028*/ 	.byte	0x03, 0x50
        /*002a*/ 	.short	0x0000


	//----- nvinfo : EIATTR_MAXREG_COUNT
	.align		4
        /*002c*/ 	.byte	0x03, 0x1b
        /*002e*/ 	.short	0x00ff


	//----- nvinfo : EIATTR_MERCURY_ISA_VERSION
	.align		4
        /*0030*/ 	.byte	0x03, 0x5f
        /*0032*/ 	.short	0x0101


	//----- nvinfo : EIATTR_VRC_CTA_INIT_COUNT
	.align		4
        /*0034*/ 	.byte	0x02, 0x4a
	.zero		1
	.zero		1


	//----- nvinfo : EIATTR_EXIT_INSTR_OFFSETS
	.align		4
        /*0038*/ 	.byte	0x04, 0x1c
        /*003a*/ 	.short	(.L_126 - .L_125)


	//   ....[0]....
.L_125:
        /*003c*/ 	.word	0x00000130


	//   ....[1]....
        /*0040*/ 	.word	0x00000230


	//   ....[2]....
        /*0044*/ 	.word	0x00000260


	//----- nvinfo : EIATTR_MAX_THREADS
	.align		4
.L_126:
        /*0048*/ 	.byte	0x04, 0x05
        /*004a*/ 	.short	(.L_128 - .L_127)
.L_127:
        /*004c*/ 	.word	0x00000100
        /*0050*/ 	.word	0x00000001
        /*0054*/ 	.word	0x00000001


	//----- nvinfo : EIATTR_CBANK_PARAM_SIZE
	.align		4
.L_128:
        /*0058*/ 	.byte	0x03, 0x19
        /*005a*/ 	.short	0x0018


	//----- nvinfo : EIATTR_PARAM_CBANK
	.align		4
        /*005c*/ 	.byte	0x04, 0x0a
        /*005e*/ 	.short	(.L_130 - .L_129)
	.align		4
.L_129:
        /*0060*/ 	.word	index@(.nv.constant0._ZN3cub18CUB_300001_SM_10006detail8for_each13static_kernelINS2_12policy_hub_t12policy_500_tEmN6thrust24THRUST_300001_SM_1000_NS8cuda_cub20__uninitialized_fill7functorINS7_10device_ptrIfEEfEEEEvT0_T1_)
        /*0064*/ 	.short	0x0380
        /*0066*/ 	.short	0x0018


	//----- nvinfo : EIATTR_SW_WAR
	.align		4
.L_130:
        /*0068*/ 	.byte	0x04, 0x36
        /*006a*/ 	.short	(.L_132 - .L_131)
.L_131:
        /*006c*/ 	.word	0x00000008
.L_132:


//--------------------- .nv.info._ZN3cub18CUB_300001_SM_10006detail8for_each13static_kernelINS2_12policy_hub_t12policy_500_tEmN6thrust24THRUST_300001_SM_1000_NS8cuda_cub20__uninitialized_fill7functorINS7_10device_ptrIiEEiEEEEvT0_T1_ --------------------------
	.section	.nv.info._ZN3cub18CUB_300001_SM_10006detail8for_each13static_kernelINS2_12policy_hub_t12policy_500_tEmN6thrust24THRUST_300001_SM_1000_NS8cuda_cub20__uninitialized_fill7functorINS7_10device_ptrIiEEiEEEEvT0_T1_,"",@"SHT_CUDA_INFO"
	.sectionflags	@""
	.align	4


	//----- nvinfo : EIATTR_CUDA_API_VERSION
	.align		4
        /*0000*/ 	.byte	0x04, 0x37
        /*0002*/ 	.short	(.L_134 - .L_133)
.L_133:
        /*0004*/ 	.word	0x00000082


	//----- nvinfo : EIATTR_KPARAM_INFO
	.align		4
.L_134:
        /*0008*/ 	.byte	0x04, 0x17
        /*000a*/ 	.short	(.L_136 - .L_135)
.L_135:
        /*000c*/ 	.word	0x00000000
        /*0010*/ 	.short	0x0001
        /*0012*/ 	.short	0x0008
        /*0014*/ 	.byte	0x00, 0xf0, 0x41, 0x00


	//----- nvinfo : EIATTR_KPARAM_INFO
	.align		4
.L_136:
        /*0018*/ 	.byte	0x04, 0x17
        /*001a*/ 	.short	(.L_138 - .L_137)
.L_137:
        /*001c*/ 	.word	0x00000000
        /*0020*/ 	.short	0x0000
        /*0022*/ 	.short	0x0000
        /*0024*/ 	.byte	0x00, 0xf0, 0x21, 0x00


	//----- nvinfo : EIATTR_SPARSE_MMA_MASK
	.align		4
.L_138:
        /*0028*/ 	.byte	0x03, 0x50
        /*002a*/ 	.short	0x0000


	//----- nvinfo : EIATTR_MAXREG_COUNT
	.align		4
        /*002c*/ 	.byte	0x03, 0x1b
        /*002e*/ 	.short	0x00ff


	//----- nvinfo : EIATTR_MERCURY_ISA_VERSION
	.align		4
        /*0030*/ 	.byte	0x03, 0x5f
        /*0032*/ 	.short	0x0101


	//----- nvinfo : EIATTR_VRC_CTA_INIT_COUNT
	.align		4
        /*0034*/ 	.byte	0x02, 0x4a
	.zero		1
	.zero		1


	//----- nvinfo : EIATTR_EXIT_INSTR_OFFSETS
	.align		4
        /*0038*/ 	.byte	0x04, 0x1c
        /*003a*/ 	.short	(.L_140 - .L_139)


	//   ....[0]....
.L_139:
        /*003c*/ 	.word	0x00000130


	//   ....[1]....
        /*0040*/ 	.word	0x00000230


	//   ....[2]....
        /*0044*/ 	.word	0x00000260


	//----- nvinfo : EIATTR_MAX_THREADS
	.align		4
.L_140:
        /*0048*/ 	.byte	0x04, 0x05
        /*004a*/ 	.short	(.L_142 - .L_141)
.L_141:
        /*004c*/ 	.word	0x00000100
        /*0050*/ 	.word	0x00000001
        /*0054*/ 	.word	0x00000001


	//----- nvinfo : EIATTR_CBANK_PARAM_SIZE
	.align		4
.L_142:
        /*0058*/ 	.byte	0x03, 0x19
        /*005a*/ 	.short	0x0018


	//----- nvinfo : EIATTR_PARAM_CBANK
	.align		4
        /*005c*/ 	.byte	0x04, 0x0a
        /*005e*/ 	.short	(.L_144 - .L_143)
	.align		4
.L_143:
        /*0060*/ 	.word	index@(.nv.constant0._ZN3cub18CUB_300001_SM_10006detail8for_each13static_kernelINS2_12policy_hub_t12policy_500_tEmN6thrust24THRUST_300001_SM_1000_NS8cuda_cub20__uninitialized_fill7functorINS7_10device_ptrIiEEiEEEEvT0_T1_)
        /*0064*/ 	.short	0x0380
        /*0066*/ 	.short	0x0018


	//----- nvinfo : EIATTR_SW_WAR
	.align		4
.L_144:
        /*0068*/ 	.byte	0x04, 0x36
        /*006a*/ 	.short	(.L_146 - .L_145)
.L_145:
        /*006c*/ 	.word	0x00000008
.L_146:


//--------------------- .nv.info._ZN3cub18CUB_300001_SM_10006detail11EmptyKernelIvEEvv --------------------------
	.section	.nv.info._ZN3cub18CUB_300001_SM_10006detail11EmptyKernelIvEEvv,"",@"SHT_CUDA_INFO"
	.sectionflags	@""
	.align	4


	//----- nvinfo : EIATTR_CUDA_API_VERSION
	.align		4
        /*0000*/ 	.byte	0x04, 0x37
        /*0002*/ 	.short	(.L_148 - .L_147)
.L_147:
        /*0004*/ 	.word	0x00000082


	//----- nvinfo : EIATTR_SPARSE_MMA_MASK
	.align		4
.L_148:
        /*0008*/ 	.byte	0x03, 0x50
        /*000a*/ 	.short	0x0000


	//----- nvinfo : EIATTR_MAXREG_COUNT
	.align		4
        /*000c*/ 	.byte	0x03, 0x1b
        /*000e*/ 	.short	0x00ff


	//----- nvinfo : EIATTR_MERCURY_ISA_VERSION
	.align		4
        /*0010*/ 	.byte	0x03, 0x5f
        /*0012*/ 	.short	0x0101


	//----- nvinfo : EIATTR_VRC_CTA_INIT_COUNT
	.align		4
        /*0014*/ 	.byte	0x02, 0x4a
	.zero		1
	.zero		1


	//----- nvinfo : EIATTR_EXIT_INSTR_OFFSETS
	.align		4
        /*0018*/ 	.byte	0x04, 0x1c
        /*001a*/ 	.short	(.L_150 - .L_149)


	//   ....[0]....
.L_149:
        /*001c*/ 	.word	0x00000010


	//----- nvinfo : EIATTR_SW_WAR
	.align		4
.L_150:
        /*0020*/ 	.byte	0x04, 0x36
        /*0022*/ 	.short	(.L_152 - .L_151)
.L_151:
        /*0024*/ 	.word	0x00000008
.L_152:


//--------------------- .nv.info._Z12kMeansUpdatePK5PointPKiS3_PfPiii --------------------------
	.section	.nv.info._Z12kMeansUpdatePK5PointPKiS3_PfPiii,"",@"SHT_CUDA_INFO"
	.sectionflags	@""
	.align	4


	//----- nvinfo : EIATTR_CUDA_API_VERSION
	.align		4
        /*0000*/ 	.byte	0x04, 0x37
        /*0002*/ 	.short	(.L_154 - .L_153)
.L_153:
        /*0004*/ 	.word	0x00000082


	//----- nvinfo : EIATTR_KPARAM_INFO
	.align		4
.L_154:
        /*0008*/ 	.byte	0x04, 0x17
        /*000a*/ 	.short	(.L_156 - .L_155)
.L_155:
        /*000c*/ 	.word	0x00000000
        /*0010*/ 	.short	0x0006
        /*0012*/ 	.short	0x002c
        /*0014*/ 	.byte	0x00, 0xf0, 0x11, 0x00


	//----- nvinfo : EIATTR_KPARAM_INFO
	.align		4
.L_156:
        /*0018*/ 	.byte	0x04, 0x17
        /*001a*/ 	.short	(.L_158 - .L_157)
.L_157:
        /*001c*/ 	.word	0x00000000
        /*0020*/ 	.short	0x0005
        /*0022*/ 	.short	0x0028
        /*0024*/ 	.byte	0x00, 0xf0, 0x11, 0x00


	//----- nvinfo : EIATTR_KPARAM_INFO
	.align		4
.L_158:
        /*0028*/ 	.byte	0x04, 0x17
        /*002a*/ 	.short	(.L_160 - .L_159)
.L_159:
        /*002c*/ 	.word	0x00000000
        /*0030*/ 	.short	0x0004
        /*0032*/ 	.short	0x0020
        /*0034*/ 	.byte	0x00, 0xf5, 0x21, 0x00


	//----- nvinfo : EIATTR_KPARAM_INFO
	.align		4
.L_160:
        /*0038*/ 	.byte	0x04, 0x17
        /*003a*/ 	.short	(.L_162 - .L_161)
.L_161:
        /*003c*/ 	.word	0x00000000
        /*0040*/ 	.short	0x0003
        /*0042*/ 	.short	0x0018
        /*0044*/ 	.byte	0x00, 0xf5, 0x21, 0x00


	//----- nvinfo : EIATTR_KPARAM_INFO
	.align		4
.L_162:
        /*0048*/ 	.byte	0x04, 0x17
        /*004a*/ 	.short	(.L_164 - .L_163)
.L_163:
        /*004c*/ 	.word	0x00000000
        /*0050*/ 	.short	0x0002
        /*0052*/ 	.short	0x0010
        /*0054*/ 	.byte	0x00, 0xf5, 0x21, 0x00


	//----- nvinfo : EIATTR_KPARAM_INFO
	.align		4
.L_164:
        /*0058*/ 	.byte	0x04, 0x17
        /*005a*/ 	.short	(.L_166 - .L_165)
.L_165:
        /*005c*/ 	.word	0x00000000
        /*0060*/ 	.short	0x0001
        /*0062*/ 	.short	0x0008
        /*0064*/ 	.byte	0x00, 0xf5, 0x21, 0x00


	//----- nvinfo : EIATTR_KPARAM_INFO
	.align		4
.L_166:
        /*0068*/ 	.byte	0x04, 0x17
        /*006a*/ 	.short	(.L_168 - .L_167)
.L_167:
        /*006c*/ 	.word	0x00000000
        /*0070*/ 	.short	0x0000
        /*0072*/ 	.short	0x0000
        /*0074*/ 	.byte	0x00, 0xf5, 0x21, 0x00


	//----- nvinfo : EIATTR_SPARSE_MMA_MASK
	.align		4
.L_168:
        /*0078*/ 	.byte	0x03, 0x50
        /*007a*/ 	.short	0x0000


	//----- nvinfo : EIATTR_MAXREG_COUNT
	.align		4
        /*007c*/ 	.byte	0x03, 0x1b
        /*007e*/ 	.short	0x00ff


	//----- nvinfo : EIATTR_MERCURY_ISA_VERSION
	.align		4
        /*0080*/ 	.byte	0x03, 0x5f
        /*0082*/ 	.short	0x0101


	//----- nvinfo : EIATTR_VRC_CTA_INIT_COUNT
	.align		4
        /*0084*/ 	.byte	0x02, 0x4a
	.zero		1
	.zero		1


	//----- nvinfo : EIATTR_EXIT_INSTR_OFFSETS
	.align		4
        /*0088*/ 	.byte	0x04, 0x1c
        /*008a*/ 	.short	(.L_170 - .L_169)


	//   ....[0]....
.L_169:
        /*008c*/ 	.word	0x00000070


	//   ....[1]....
        /*0090*/ 	.word	0x000001a0


	//----- nvinfo : EIATTR_CBANK_PARAM_SIZE
	.align		4
.L_170:
        /*0094*/ 	.byte	0x03, 0x19
        /*0096*/ 	.short	0x0030


	//----- nvinfo : EIATTR_PARAM_CBANK
	.align		4
        /*0098*/ 	.byte	0x04, 0x0a
        /*009a*/ 	.short	(.L_172 - .L_171)
	.align		4
.L_171:
        /*009c*/ 	.word	index@(.nv.constant0._Z12kMeansUpdatePK5PointPKiS3_PfPiii)
        /*00a0*/ 	.short	0x0380
        /*00a2*/ 	.short	0x0030


	//----- nvinfo : EIATTR_SW_WAR
	.align		4
.L_172:
        /*00a4*/ 	.byte	0x04, 0x36
        /*00a6*/ 	.short	(.L_174 - .L_173)
.L_173:
        /*00a8*/ 	.word	0x00000008
.L_174:


//--------------------- .nv.info._Z10assignBinsPK5PointPiif --------------------------
	.section	.nv.info._Z10assignBinsPK5PointPiif,"",@"SHT_CUDA_INFO"
	.sectionflags	@""
	.align	4


	//----- nvinfo : EIATTR_CUDA_API_VERSION
	.align		4
        /*0000*/ 	.byte	0x04, 0x37
        /*0002*/ 	.short	(.L_176 - .L_175)
.L_175:
        /*0004*/ 	.word	0x00000082


	//----- nvinfo : EIATTR_KPARAM_INFO
	.align		4
.L_176:
        /*0008*/ 	.byte	0x04, 0x17
        /*000a*/ 	.short	(.L_178 - .L_177)
.L_177:
        /*000c*/ 	.word	0x00000000
        /*0010*/ 	.short	0x0003
        /*0012*/ 	.short	0x0014
        /*0014*/ 	.byte	0x00, 0xf0, 0x11, 0x00


	//----- nvinfo : EIATTR_KPARAM_INFO
	.align		4
.L_178:
        /*0018*/ 	.byte	0x04, 0x17
        /*001a*/ 	.short	(.L_180 - .L_179)
.L_179:
        /*001c*/ 	.word	0x00000000
        /*0020*/ 	.short	0x0002
        /*0022*/ 	.short	0x0010
        /*0024*/ 	.byte	0x00, 0xf0, 0x11, 0x00


	//----- nvinfo : EIATTR_KPARAM_INFO
	.align		4
.L_180:
        /*0028*/ 	.byte	0x04, 0x17
        /*002a*/ 	.short	(.L_182 - .L_181)
.L_181:
        /*002c*/ 	.word	0x00000000
        /*0030*/ 	.short	0x0001
        /*0032*/ 	.short	0x0008
        /*0034*/ 	.byte	0x00, 0xf5, 0x21, 0x00


	//----- nvinfo : EIATTR_KPARAM_INFO
	.align		4
.L_182:
        /*0038*/ 	.byte	0x04, 0x17
        /*003a*/ 	.short	(.L_184 - .L_183)
.L_183:
        /*003c*/ 	.word	0x00000000
        /*0040*/ 	.short	0x0000
        /*0042*/ 	.short	0x0000
        /*0044*/ 	.byte	0x00, 0xf5, 0x21, 0x00


	//----- nvinfo : EIATTR_SPARSE_MMA_MASK
	.align		4
.L_184:
        /*0048*/ 	.byte	0x03, 0x50
        /*004a*/ 	.short	0x0000


	//----- nvinfo : EIATTR_MAXREG_COUNT
	.align		4
        /*004c*/ 	.byte	0x03, 0x1b
        /*004e*/ 	.short	0x00ff


	//----- nvinfo : EIATTR_MERCURY_ISA_VERSION
	.align		4
        /*0050*/ 	.byte	0x03, 0x5f
        /*0052*/ 	.short	0x0101


	//----- nvinfo : EIATTR_VRC_CTA_INIT_COUNT
	.align		4
        /*0054*/ 	.byte	0x02, 0x4a
	.zero		1
	.zero		1


	//----- nvinfo : EIATTR_EXIT_INSTR_OFFSETS
	.align		4
        /*0058*/ 	.byte	0x04, 0x1c
        /*005a*/ 	.short	(.L_186 - .L_185)


	//   ....[0]....
.L_185:
        /*005c*/ 	.word	0x00000070


	//   ....[1]....
        /*0060*/ 	.word	0x000002f0


	//----- nvinfo : EIATTR_CRS_STACK_SIZE
	.align		4
.L_186:
        /*0064*/ 	.byte	0x04, 0x1e
        /*0066*/ 	.short	(.L_188 - .L_187)
.L_187:
        /*0068*/ 	.word	0x00000000


	//----- nvinfo : EIATTR_CBANK_PARAM_SIZE
	.align		4
.L_188:
        /*006c*/ 	.byte	0x03, 0x19
        /*006e*/ 	.short	0x0018


	//----- nvinfo : EIATTR_PARAM_CBANK
	.align		4
        /*0070*/ 	.byte	0x04, 0x0a
        /*0072*/ 	.short	(.L_190 - .L_189)
	.align		4
.L_189:
        /*0074*/ 	.word	index@(.nv.constant0._Z10assignBinsPK5PointPiif)
        /*0078*/ 	.short	0x0380
        /*007a*/ 	.short	0x0018


	//----- nvinfo : EIATTR_SW_WAR
	.align		4
.L_190:
        /*007c*/ 	.byte	0x04, 0x36
        /*007e*/ 	.short	(.L_192 - .L_191)
.L_191:
        /*0080*/ 	.word	0x00000008
.L_192:


//--------------------- .nv.callgraph             --------------------------
	.section	.nv.callgraph,"",@"SHT_CUDA_CALLGRAPH"
	.align	4
	.sectionentsize	8
	.align		4
        /*0000*/ 	.word	0x00000000
	.align		4
        /*0004*/ 	.word	0xffffffff
	.align		4
        /*0008*/ 	.word	0x00000000
	.align		4
        /*000c*/ 	.word	0xfffffffe
	.align		4
        /*0010*/ 	.word	0x00000000
	.align		4
        /*0014*/ 	.word	0xfffffffd
	.align		4
        /*0018*/ 	.word	0x00000000
	.align		4
        /*001c*/ 	.word	0xfffffffc


//--------------------- .nv.constant4             --------------------------
	.section	.nv.constant4,"a",@progbits
	.align	8
	.align		8
.nv.constant4:
        /*0000*/ 	.dword	_ZN34_INTERNAL_51eb150b_4_k_cu_aaa01db64cuda3std3__45__cpo5beginE
	.align		8
        /*0008*/ 	.dword	_ZN34_INTERNAL_51eb150b_4_k_cu_aaa01db64cuda3std3__45__cpo3endE
	.align		8
        /*0010*/ 	.dword	_ZN34_INTERNAL_51eb150b_4_k_cu_aaa01db64cuda3std3__45__cpo6cbeginE
	.align		8
        /*0018*/ 	.dword	_ZN34_INTERNAL_51eb150b_4_k_cu_aaa01db64cuda3std3__45__cpo4cendE
	.align		8
        /*0020*/ 	.dword	_ZN34_INTERNAL_51eb150b_4_k_cu_aaa01db64cuda3std3__45__cpo6rbeginE
	.align		8
        /*0028*/ 	.dword	_ZN34_INTERNAL_51eb150b_4_k_cu_aaa01db64cuda3std3__45__cpo4rendE
	.align		8
        /*0030*/ 	.dword	_ZN34_INTERNAL_51eb150b_4_k_cu_aaa01db64cuda3std3__45__cpo7crbeginE
	.align		8
        /*0038*/ 	.dword	_ZN34_INTERNAL_51eb150b_4_k_cu_aaa01db64cuda3std3__45__cpo5crendE
	.align		8
        /*0040*/ 	.dword	_ZN34_INTERNAL_51eb150b_4_k_cu_aaa01db64cuda3std3__436_GLOBAL__N__51eb150b_4_k_cu_aaa01db66ignoreE
	.align		8
        /*0048*/ 	.dword	_ZN34_INTERNAL_51eb150b_4_k_cu_aaa01db64cuda3std3__419piecewise_constructE
	.align		8
        /*0050*/ 	.dword	_ZN34_INTERNAL_51eb150b_4_k_cu_aaa01db64cuda3std3__48in_placeE
	.align		8
        /*0058*/ 	.dword	_ZN34_INTERNAL_51eb150b_4_k_cu_aaa01db64cuda3std3__420unreachable_sentinelE
	.align		8
        /*0060*/ 	.dword	_ZN34_INTERNAL_51eb150b_4_k_cu_aaa01db64cuda3std3__47nulloptE
	.align		8
        /*0068*/ 	.dword	_ZN34_INTERNAL_51eb150b_4_k_cu_aaa01db64cuda3std3__48unexpectE
	.align		8
        /*0070*/ 	.dword	_ZN34_INTERNAL_51eb150b_4_k_cu_aaa01db64cuda3std6ranges3__45__cpo4swapE
	.align		8
        /*0078*/ 	.dword	_ZN34_INTERNAL_51eb150b_4_k_cu_aaa01db64cuda3std6ranges3__45__cpo9iter_moveE
	.align		8
        /*0080*/ 	.dword	_ZN34_INTERNAL_51eb150b_4_k_cu_aaa01db64cuda3std6ranges3__45__cpo5beginE
	.align		8
        /*0088*/ 	.dword	_ZN34_INTERNAL_51eb150b_4_k_cu_aaa01db64cuda3std6ranges3__45__cpo3endE
	.align		8
        /*0090*/ 	.dword	_ZN34_INTERNAL_51eb150b_4_k_cu_aaa01db64cuda3std6ranges3__45__cpo6cbeginE
	.align		8
        /*0098*/ 	.dword	_ZN34_INTERNAL_51eb150b_4_k_cu_aaa01db64cuda3std6ranges3__45__cpo4cendE
	.align		8
        /*00a0*/ 	.dword	_ZN34_INTERNAL_51eb150b_4_k_cu_aaa01db64cuda3std6ranges3__45__cpo7advanceE
	.align		8
        /*00a8*/ 	.dword	_ZN34_INTERNAL_51eb150b_4_k_cu_aaa01db64cuda3std6ranges3__45__cpo9iter_swapE
	.align		8
        /*00b0*/ 	.dword	_ZN34_INTERNAL_51eb150b_4_k_cu_aaa01db64cuda3std6ranges3__45__cpo4nextE
	.align		8
        /*00b8*/ 	.dword	_ZN34_INTERNAL_51eb150b_4_k_cu_aaa01db64cuda3std6ranges3__45__cpo4prevE
	.align		8
        /*00c0*/ 	.dword	_ZN34_INTERNAL_51eb150b_4_k_cu_aaa01db64cuda3std6ranges3__45__cpo4dataE
	.align		8
        /*00c8*/ 	.dword	_ZN34_INTERNAL_51eb150b_4_k_cu_aaa01db64cuda3std6ranges3__45__cpo5cdataE
	.align		8
        /*00d0*/ 	.dword	_ZN34_INTERNAL_51eb150b_4_k_cu_aaa01db64cuda3std6ranges3__45__cpo4sizeE
	.align		8
        /*00d8*/ 	.dword	_ZN34_INTERNAL_51eb150b_4_k_cu_aaa01db64cuda3std6ranges3__45__cpo5ssizeE
	.align		8
        /*00e0*/ 	.dword	_ZN34_INTERNAL_51eb150b_4_k_cu_aaa01db64cuda3std6ranges3__45__cpo8distanceE
	.align		8
        /*00e8*/ 	.dword	_ZN34_INTERNAL_51eb150b_4_k_cu_aaa01db66thrust24THRUST_300001_SM_1000_NS8cuda_cub3parE
	.align		8
        /*00f0*/ 	.dword	_ZN34_INTERNAL_51eb150b_4_k_cu_aaa01db66thrust24THRUST_300001_SM_1000_NS8cuda_cub10par_nosyncE
	.align		8
        /*00f8*/ 	.dword	_ZN34_INTERNAL_51eb150b_4_k_cu_aaa01db66thrust24THRUST_300001_SM_1000_NS6system6detail10sequential3seqE
	.align		8
        /*0100*/ 	.dword	_ZN34_INTERNAL_51eb150b_4_k_cu_aaa01db66thrust24THRUST_300001_SM_1000_NS6system3cpp3parE
	.align		8
        /*0108*/ 	.dword	_ZN34_INTERNAL_51eb150b_4_k_cu_aaa01db66thrust24THRUST_300001_SM_1000_NS12placeholders2_1E
	.align		8
        /*0110*/ 	.dword	_ZN34_INTERNAL_51eb150b_4_k_cu_aaa01db66thrust24THRUST_300001_SM_1000_NS12placeholders2_2E
	.align		8
        /*0118*/ 	.dword	_ZN34_INTERNAL_51eb150b_4_k_cu_aaa01db66thrust24THRUST_300001_SM_1000_NS12placeholders2_3E
	.align		8
        /*0120*/ 	.dword	_ZN34_INTERNAL_51eb150b_4_k_cu_aaa01db66thrust24THRUST_300001_SM_1000_NS12placeholders2_4E
	.align		8
        /*0128*/ 	.dword	_ZN34_INTERNAL_51eb150b_4_k_cu_aaa01db66thrust24THRUST_300001_SM_1000_NS12placeholders2_5E
	.align		8
        /*0130*/ 	.dword	_ZN34_INTERNAL_51eb150b_4_k_cu_aaa01db66thrust24THRUST_300001_SM_1000_NS12placeholders2_6E
	.align		8
        /*0138*/ 	.dword	_ZN34_INTERNAL_51eb150b_4_k_cu_aaa01db66thrust24THRUST_300001_SM_1000_NS12placeholders2_7E
	.align		8
        /*0140*/ 	.dword	_ZN34_INTERNAL_51eb150b_4_k_cu_aaa01db66thrust24THRUST_300001_SM_1000_NS12placeholders2_8E
	.align		8
        /*0148*/ 	.dword	_ZN34_INTERNAL_51eb150b_4_k_cu_aaa01db66thrust24THRUST_300001_SM_1000_NS12placeholders2_9E
	.align		8
        /*0150*/ 	.dword	_ZN34_INTERNAL_51eb150b_4_k_cu_aaa01db66thrust24THRUST_300001_SM_1000_NS12placeholders3_10E
	.align		8
        /*0158*/ 	.dword	_ZN34_INTERNAL_51eb150b_4_k_cu_aaa01db66thrust24THRUST_300001_SM_1000_NS3seqE
	.align		8
        /*0160*/ 	.dword	_ZN34_INTERNAL_51eb150b_4_k_cu_aaa01db66thrust24THRUST_300001_SM_1000_NS6deviceE


//--------------------- .text._ZN3cub18CUB_300001_SM_10006detail8for_each13static_kernelINS2_12policy_hub_t12policy_500_tElN6thrust24THRUST_300001_SM_1000_NS8cuda_cub6__fill7functorINS7_6detail15normal_iteratorINS7_10device_ptrIfEEEEfEEEEvT0_T1_ --------------------------
	.section	.text._ZN3cub18CUB_300001_SM_10006detail8for_each13static_kernelINS2_12policy_hub_t12policy_500_tElN6thrust24THRUST_300001_SM_1000_NS8cuda_cub6__fill7functorINS7_6detail15normal_iteratorINS7_10device_ptrIfEEEEfEEEEvT0_T1_,"ax",@progbits
	.align	128
        .global         _ZN3cub18CUB_300001_SM_10006detail8for_each13static_kernelINS2_12policy_hub_t12policy_500_tElN6thrust24THRUST_300001_SM_1000_NS8cuda_cub6__fill7functorINS7_6detail15normal_iteratorINS7_10device_ptrIfEEEEfEEEEvT0_T1_
        .type           _ZN3cub18CUB_300001_SM_10006detail8for_each13static_kernelINS2_12policy_hub_t12policy_500_tElN6thrust24THRUST_300001_SM_1000_NS8cuda_cub6__fill7functorINS7_6detail15normal_iteratorINS7_10device_ptrIfEEEEfEEEEvT0_T1_,@function
        .size           _ZN3cub18CUB_300001_SM_10006detail8for_each13static_kernelINS2_12policy_hub_t12policy_500_tElN6thrust24THRUST_300001_SM_1000_NS8cuda_cub6__fill7functorINS7_6detail15normal_iteratorINS7_10device_ptrIfEEEEfEEEEvT0_T1_,(.L_x_30 - _ZN3cub18CUB_300001_SM_10006detail8for_each13static_kernelINS2_12policy_hub_t12policy_500_tElN6thrust24THRUST_300001_SM_1000_NS8cuda_cub6__fill7functorINS7_6detail15normal_iteratorINS7_10device_ptrIfEEEEfEEEEvT0_T1_)
        .other          _ZN3cub18CUB_300001_SM_10006detail8for_each13static_kernelINS2_12policy_hub_t12policy_500_tElN6thrust24THRUST_300001_SM_1000_NS8cuda_cub6__fill7functorINS7_6detail15normal_iteratorINS7_10device_ptrIfEEEEfEEEEvT0_T1_,@"STO_CUDA_ENTRY STV_DEFAULT"
_ZN3cub18CUB_300001_SM_10006detail8for_each13static_kernelINS2_12policy_hub_t12policy_500_tElN6thrust24THRUST_300001_SM_1000_NS8cuda_cub6__fill7functorINS7_6detail15normal_iteratorINS7_10device_ptrIfEEEEfEEEEvT0_T1_:
.text._ZN3cub18CUB_300001_SM_10006detail8for_each13static_kernelINS2_12policy_hub_t12policy_500_tElN6thrust24THRUST_300001_SM_1000_NS8cuda_cub6__fill7functorINS7_6detail15normal_iteratorINS7_10device_ptrIfEEEEfEEEEvT0_T1_:
[----:B------:R-:W-:Y:S08]  /*0000*/  LDC R1, c[0x0][0x37c] ;  /* 0x0000df00ff017b82 */ /* 0x000ff00000000800 */
[----:B------:R-:W0:Y:S01]  /*0010*/  S2UR UR4, SR_CTAID.X ;  /* 0x00000000000479c3 */ /* 0x000e220000002500 */
[----:B------:R-:W1:Y:S01]  /*0020*/  LDCU.64 UR6, c[0x0][0x380] ;  /* 0x00007000ff0677ac */ /* 0x000e620008000a00 */
[----:B------:R-:W2:Y:S01]  /*0030*/  LDCU.64 UR8, c[0x0][0x358] ;  /* 0x00006b00ff0877ac */ /* 0x000ea20008000a00 */
[----:B0-----:R-:W-:-:S04]  /*0040*/  UIMAD.WIDE.U32 UR4, UR4, 0x200, URZ ;  /* 0x00000200040478a5 */ /* 0x001fc8000f8e00ff */
[----:B-1----:R-:W-:-:S04]  /*0050*/  UIADD3 UR6, UP0, UPT, -UR4, UR6, URZ ;  /* 0x0000000604067290 */ /* 0x002fc8000ff1e1ff */
[----:B------:R-:W-:Y:S02]  /*0060*/  UIADD3.X UR7, UPT, UPT, ~UR5, UR7, URZ, UP0, !UPT ;  /* 0x0000000705077290 */ /* 0x000fe400087fe5ff */
[----:B------:R-:W-:-:S04]  /*0070*/  UISETP.GE.U32.AND UP0, UPT, UR6, 0x200, UPT ;  /* 0x000002000600788c */ /* 0x000fc8000bf06070 */
[----:B------:R-:W-:-:S09]  /*0080*/  UISETP.GE.AND.EX UP0, UPT, UR7, URZ, UPT, UP0 ;  /* 0x000000ff0700728c */ /* 0x000fd2000bf06300 */
[----:B--2---:R-:W-:Y:S05]  /*0090*/  BRA.U !UP0, `(.L_x_0) ;  /* 0x0000000108287547 */ /* 0x004fea000b800000 */
[----:B------:R-:W0:Y:S01]  /*00a0*/  S2R R0, SR_TID.X ;  /* 0x0000000000007919 */ /* 0x000e220000002100 */
[----:B------:R-:W1:Y:S01]  /*00b0*/  LDCU.64 UR6, c[0x0][0x388] ;  /* 0x00007100ff0677ac */ /* 0x000e620008000a00 */
[----:B------:R-:W2:Y:S01]  /*00c0*/  LDC R5, c[0x0][0x390] ;  /* 0x0000e400ff057b82 */ /* 0x000ea20000000800 */
[----:B0-----:R-:W-:-:S05]  /*00d0*/  IADD3 R0, P0, PT, R0, UR4, RZ ;  /* 0x0000000400007c10 */ /* 0x001fca000ff1e0ff */
[----:B------:R-:W-:Y:S01]  /*00e0*/  IMAD.X R3, RZ, RZ, UR5, P0 ;  /* 0x00000005ff037e24 */ /* 0x000fe200080e06ff */
[----:B-1----:R-:W-:-:S04]  /*00f0*/  LEA R2, P0, R0, UR6, 0x2 ;  /* 0x0000000600027c11 */ /* 0x002fc8000f8010ff */
[----:B------:R-:W-:-:S05]  /*0100*/  LEA.HI.X R3, R0, UR7, R3, 0x2, P0 ;  /* 0x0000000700037c11 */ /* 0x000fca00080f1403 */
[----:B--2---:R-:W-:Y:S04]  /*0110*/  STG.E desc[UR8][R2.64], R5 ;  /* 0x0000000502007986 */ /* 0x004fe8000c101908 */
[----:B------:R-:W-:Y:S01]  /*0120*/  STG.E desc[UR8][R2.64+0x400], R5 ;  /* 0x0004000502007986 */ /* 0x000fe2000c101908 */
[----:B------:R-:W-:Y:S05]  /*0130*/  EXIT ;  /* 0x000000000000794d */ /* 0x000fea0003800000 */
.L_x_0:
[----:B------:R-:W0:Y:S01]  /*0140*/  S2R R0, SR_TID.X ;  /* 0x0000000000007919 */ /* 0x000e220000002100 */
[----:B------:R-:W-:Y:S01]  /*0150*/  USHF.R.S32.HI UR7, URZ, 0x1f, UR6 ;  /* 0x0000001fff077899 */ /* 0x000fe20008011406 */
[----:B------:R-:W1:Y:S05]  /*0160*/  LDCU.64 UR10, c[0x0][0x388] ;  /* 0x00007100ff0a77ac */ /* 0x000e6a0008000a00 */
[----:B------:R-:W-:Y:S02]  /*0170*/  IMAD.U32 R2, RZ, RZ, UR7 ;  /* 0x00000007ff027e24 */ /* 0x000fe4000f8e00ff */
[----:B------:R-:W-:Y:S01]  /*0180*/  IMAD.U32 R4, RZ, RZ, UR7 ;  /* 0x00000007ff047e24 */ /* 0x000fe2000f8e00ff */
[----:B0-----:R-:W-:-:S04]  /*0190*/  ISETP.LT.U32.AND P0, PT, R0, UR6, PT ;  /* 0x0000000600007c0c */ /* 0x001fc8000bf01070 */
[----:B------:R-:W-:Y:S01]  /*01a0*/  ISETP.GT.AND.EX P0, PT, R2, RZ, PT, P0 ;  /* 0x000000ff0200720c */ /* 0x000fe20003f04300 */
[C---:B------:R-:W-:Y:S01]  /*01b0*/  VIADD R2, R0.reuse, 0x100 ;  /* 0x0000010000027836 */ /* 0x040fe20000000000 */
[----:B------:R-:W-:-:S04]  /*01c0*/  IADD3 R0, P2, PT, R0, UR4, RZ ;  /* 0x0000000400007c10 */ /* 0x000fc8000ff5e0ff */
[----:B------:R-:W-:Y:S01]  /*01d0*/  ISETP.LT.U32.AND P1, PT, R2, UR6, PT ;  /* 0x0000000602007c0c */ /* 0x000fe2000bf21070 */
[----:B------:R-:W-:Y:S01]  /*01e0*/  IMAD.X R3, RZ, RZ, UR5, P2 ;  /* 0x00000005ff037e24 */ /* 0x000fe200090e06ff */
[----:B-1----:R-:W-:Y:S02]  /*01f0*/  LEA R2, P2, R0, UR10, 0x2 ;  /* 0x0000000a00027c11 */ /* 0x002fe4000f8410ff */
[----:B------:R-:W-:Y:S02]  /*0200*/  ISETP.GT.AND.EX P1, PT, R4, RZ, PT, P1 ;  /* 0x000000ff0400720c */ /* 0x000fe40003f24310 */
[----:B------:R-:W-:Y:S01]  /*0210*/  LEA.HI.X R3, R0, UR11, R3, 0x2, P2 ;  /* 0x0000000b00037c11 */ /* 0x000fe200090f1403 */
[----:B------:R-:W0:Y:S04]  /*0220*/  @P0 LDC R5, c[0x0][0x390] ;  /* 0x0000e400ff050b82 */ /* 0x000e280000000800 */
[----:B0-----:R0:W-:Y:S06]  /*0230*/  @P0 STG.E desc[UR8][R2.64], R5 ;  /* 0x0000000502000986 */ /* 0x0011ec000c101908 */
[----:B------:R-:W-:Y:S05]  /*0240*/  @!P1 EXIT ;  /* 0x000000000000994d */ /* 0x000fea0003800000 */
[----:B0-----:R-:W0:Y:S02]  /*0250*/  LDC R5, c[0x0][0x390] ;  /* 0x0000e400ff057b82 */ /* 0x001e240000000800 */
[----:B0-----:R-:W-:Y:S01]  /*0260*/  STG.E desc[UR8][R2.64+0x400], R5 ;  /* 0x0004000502007986 */ /* 0x001fe2000c101908 */
[----:B------:R-:W-:Y:S05]  /*0270*/  EXIT ;  /* 0x000000000000794d */ /* 0x000fea0003800000 */
.L_x_1:
[----:B------:R-:W-:-:S00]  /*0280*/  BRA `(.L_x_1) ;  /* 0xfffffffc00fc7947 */ /* 0x000fc0000383ffff */
[----:B------:R-:W-:-:S00]  /*0290*/  NOP ;  /* 0x0000000000007918 */ /* 0x000fc00000000000 */
        /* <DEDUP_REMOVED lines=14> */
.L_x_30:


//--------------------- .text._ZN3cub18CUB_300001_SM_10006detail8for_each13static_kernelINS2_12policy_hub_t12policy_500_tElN6thrust24THRUST_300001_SM_1000_NS8cuda_cub6__fill7functorINS7_6detail15normal_iteratorINS7_10device_ptrIiEEEEiEEEEvT0_T1_ --------------------------
	.section	.text._ZN3cub18CUB_300001_SM_10006detail8for_each13static_kernelINS2_12policy_hub_t12policy_500_tElN6thrust24THRUST_300001_SM_1000_NS8cuda_cub6__fill7functorINS7_6detail15normal_iteratorINS7_10device_ptrIiEEEEiEEEEvT0_T1_,"ax",@progbits
	.align	128
        .global         _ZN3cub18CUB_300001_SM_10006detail8for_each13static_kernelINS2_12policy_hub_t12policy_500_tElN6thrust24THRUST_300001_SM_1000_NS8cuda_cub6__fill7functorINS7_6detail15normal_iteratorINS7_10device_ptrIiEEEEiEEEEvT0_T1_
        .type           _ZN3cub18CUB_300001_SM_10006detail8for_each13static_kernelINS2_12policy_hub_t12policy_500_tElN6thrust24THRUST_300001_SM_1000_NS8cuda_cub6__fill7functorINS7_6detail15normal_iteratorINS7_10device_ptrIiEEEEiEEEEvT0_T1_,@function
        .size           _ZN3cub18CUB_300001_SM_10006detail8for_each13static_kernelINS2_12policy_hub_t12policy_500_tElN6thrust24THRUST_300001_SM_1000_NS8cuda_cub6__fill7functorINS7_6detail15normal_iteratorINS7_10device_ptrIiEEEEiEEEEvT0_T1_,(.L_x_31 - _ZN3cub18CUB_300001_SM_10006detail8for_each13static_kernelINS2_12policy_hub_t12policy_500_tElN6thrust24THRUST_300001_SM_1000_NS8cuda_cub6__fill7functorINS7_6detail15normal_iteratorINS7_10device_ptrIiEEEEiEEEEvT0_T1_)
        .other          _ZN3cub18CUB_300001_SM_10006detail8for_each13static_kernelINS2_12policy_hub_t12policy_500_tElN6thrust24THRUST_300001_SM_1000_NS8cuda_cub6__fill7functorINS7_6detail15normal_iteratorINS7_10device_ptrIiEEEEiEEEEvT0_T1_,@"STO_CUDA_ENTRY STV_DEFAULT"
_ZN3cub18CUB_300001_SM_10006detail8for_each13static_kernelINS2_12policy_hub_t12policy_500_tElN6thrust24THRUST_300001_SM_1000_NS8cuda_cub6__fill7functorINS7_6detail15normal_iteratorINS7_10device_ptrIiEEEEiEEEEvT0_T1_:
.text._ZN3cub18CUB_300001_SM_10006detail8for_each13static_kernelINS2_12policy_hub_t12policy_500_tElN6thrust24THRUST_300001_SM_1000_NS8cuda_cub6__fill7functorINS7_6detail15normal_iteratorINS7_10device_ptrIiEEEEiEEEEvT0_T1_:
        /* <DEDUP_REMOVED lines=20> */
.L_x_2:
        /* <DEDUP_REMOVED lines=20> */
.L_x_3:
        /* <DEDUP_REMOVED lines=16> */
.L_x_31:


//--------------------- .text._ZN3cub18CUB_300001_SM_10006detail8for_each13static_kernelINS2_12policy_hub_t12policy_500_tEmN6thrust24THRUST_300001_SM_1000_NS8cuda_cub20__uninitialized_fill7functorINS7_10device_ptrIfEEfEEEEvT0_T1_ --------------------------
	.section	.text._ZN3cub18CUB_300001_SM_10006detail8for_each13static_kernelINS2_12policy_hub_t12policy_500_tEmN6thrust24THRUST_300001_SM_1000_NS8cuda_cub20__uninitialized_fill7functorINS7_10device_ptrIfEEfEEEEvT0_T1_,"ax",@progbits
	.align	128
        .global         _ZN3cub18CUB_300001_SM_10006detail8for_each13static_kernelINS2_12policy_hub_t12policy_500_tEmN6thrust24THRUST_300001_SM_1000_NS8cuda_cub20__uninitialized_fill7functorINS7_10device_ptrIfEEfEEEEvT0_T1_
        .type           _ZN3cub18CUB_300001_SM_10006detail8for_each13static_kernelINS2_12policy_hub_t12policy_500_tEmN6thrust24THRUST_300001_SM_1000_NS8cuda_cub20__uninitialized_fill7functorINS7_10device_ptrIfEEfEEEEvT0_T1_,@function
        .size           _ZN3cub18CUB_300001_SM_10006detail8for_each13static_kernelINS2_12policy_hub_t12policy_500_tEmN6thrust24THRUST_300001_SM_1000_NS8cuda_cub20__uninitialized_fill7functorINS7_10device_ptrIfEEfEEEEvT0_T1_,(.L_x_32 - _ZN3cub18CUB_300001_SM_10006detail8for_each13static_kernelINS2_12policy_hub_t12policy_500_tEmN6thrust24THRUST_300001_SM_1000_NS8cuda_cub20__uninitialized_fill7functorINS7_10device_ptrIfEEfEEEEvT0_T1_)
        .other          _ZN3cub18CUB_300001_SM_10006detail8for_each13static_kernelINS2_12policy_hub_t12policy_500_tEmN6thrust24THRUST_300001_SM_1000_NS8cuda_cub20__uninitialized_fill7functorINS7_10device_ptrIfEEfEEEEvT0_T1_,@"STO_CUDA_ENTRY STV_DEFAULT"
_ZN3cub18CUB_300001_SM_10006detail8for_each13static_kernelINS2_12policy_hub_t12policy_500_tEmN6thrust24THRUST_300001_SM_1000_NS8cuda_cub20__uninitialized_fill7functorINS7_10device_ptrIfEEfEEEEvT0_T1_:
.text._ZN3cub18CUB_300001_SM_10006detail8for_each13static_kernelINS2_12policy_hub_t12policy_500_tEmN6thrust24THRUST_300001_SM_1000_NS8cuda_cub20__uninitialized_fill7functorINS7_10device_ptrIfEEfEEEEvT0_T1_:
        /* <DEDUP_REMOVED lines=8> */
[----:B------:R-:W-:-:S09]  /*0080*/  UISETP.GE.U32.AND.EX UP0, UPT, UR7, URZ, UPT, UP0 ;  /* 0x000000ff0700728c */ /* 0x000fd2000bf06100 */
        /* <DEDUP_REMOVED lines=11> */
.L_x_4:
[----:B------:R-:W0:Y:S01]  /*0140*/  S2R R0, SR_TID.X ;  /* 0x0000000000007919 */ /* 0x000e220000002100 */
[----:B------:R-:W-:Y:S01]  /*0150*/  IMAD.U32 R2, RZ, RZ, UR7 ;  /* 0x00000007ff027e24 */ /* 0x000fe2000f8e00ff */
[----:B------:R-:W1:Y:S01]  /*0160*/  LDCU.64 UR10, c[0x0][0x388] ;  /* 0x00007100ff0a77ac */ /* 0x000e620008000a00 */
[----:B------:R-:W-:Y:S01]  /*0170*/  IMAD.U32 R4, RZ, RZ, UR7 ;  /* 0x00000007ff047e24 */ /* 0x000fe2000f8e00ff */
[----:B0-----:R-:W-:-:S04]  /*0180*/  ISETP.LT.U32.AND P0, PT, R0, UR6, PT ;  /* 0x0000000600007c0c */ /* 0x001fc8000bf01070 */
[----:B------:R-:W-:Y:S01]  /*0190*/  ISETP.GT.U32.AND.EX P0, PT, R2, RZ, PT, P0 ;  /* 0x000000ff0200720c */ /* 0x000fe20003f04100 */
[C---:B------:R-:W-:Y:S01]  /*01a0*/  VIADD R2, R0.reuse, 0x100 ;  /* 0x0000010000027836 */ /* 0x040fe20000000000 */
[----:B------:R-:W-:-:S04]  /*01b0*/  IADD3 R0, P2, PT, R0, UR4, RZ ;  /* 0x0000000400007c10 */ /* 0x000fc8000ff5e0ff */
[----:B------:R-:W-:Y:S01]  /*01c0*/  ISETP.LT.U32.AND P1, PT, R2, UR6, PT ;  /* 0x0000000602007c0c */ /* 0x000fe2000bf21070 */
[----:B------:R-:W-:Y:S01]  /*01d0*/  IMAD.X R3, RZ, RZ, UR5, P2 ;  /* 0x00000005ff037e24 */ /* 0x000fe200090e06ff */
[----:B-1----:R-:W-:Y:S02]  /*01e0*/  LEA R2, P2, R0, UR10, 0x2 ;  /* 0x0000000a00027c11 */ /* 0x002fe4000f8410ff */
[----:B------:R-:W-:Y:S02]  /*01f0*/  ISETP.GT.U32.AND.EX P1, PT, R4, RZ, PT, P1 ;  /* 0x000000ff0400720c */ /* 0x000fe40003f24110 */
[----:B------:R-:W-:Y:S01]  /*0200*/  LEA.HI.X R3, R0, UR11, R3, 0x2, P2 ;  /* 0x0000000b00037c11 */ /* 0x000fe200090f1403 */
[----:B------:R-:W0:Y:S04]  /*0210*/  @P0 LDC R5, c[0x0][0x390] ;  /* 0x0000e400ff050b82 */ /* 0x000e280000000800 */
[----:B0-----:R0:W-:Y:S06]  /*0220*/  @P0 STG.E desc[UR8][R2.64], R5 ;  /* 0x0000000502000986 */ /* 0x0011ec000c101908 */
[----:B------:R-:W-:Y:S05]  /*0230*/  @!P1 EXIT ;  /* 0x000000000000994d */ /* 0x000fea0003800000 */
[----:B0-----:R-:W0:Y:S02]  /*0240*/  LDC R5, c[0x0][0x390] ;  /* 0x0000e400ff057b82 */ /* 0x001e240000000800 */
[----:B0-----:R-:W-:Y:S01]  /*0250*/  STG.E desc[UR8][R2.64+0x400], R5 ;  /* 0x0004000502007986 */ /* 0x001fe2000c101908 */
[----:B------:R-:W-:Y:S05]  /*0260*/  EXIT ;  /* 0x000000000000794d */ /* 0x000fea0003800000 */
.L_x_5:
        /* <DEDUP_REMOVED lines=9> */
.L_x_32:


//--------------------- .text._ZN3cub18CUB_300001_SM_10006detail8for_each13static_kernelINS2_12policy_hub_t12policy_500_tEmN6thrust24THRUST_300001_SM_1000_NS8cuda_cub20__uninitialized_fill7functorINS7_10device_ptrIiEEiEEEEvT0_T1_ --------------------------
	.section	.text._ZN3cub18CUB_300001_SM_10006detail8for_each13static_kernelINS2_12policy_hub_t12policy_500_tEmN6thrust24THRUST_300001_SM_1000_NS8cuda_cub20__uninitialized_fill7functorINS7_10device_ptrIiEEiEEEEvT0_T1_,"ax",@progbits
	.align	128
        .global         _ZN3cub18CUB_300001_SM_10006detail8for_each13static_kernelINS2_12policy_hub_t12policy_500_tEmN6thrust24THRUST_300001_SM_1000_NS8cuda_cub20__uninitialized_fill7functorINS7_10device_ptrIiEEiEEEEvT0_T1_
        .type           _ZN3cub18CUB_300001_SM_10006detail8for_each13static_kernelINS2_12policy_hub_t12policy_500_tEmN6thrust24THRUST_300001_SM_1000_NS8cuda_cub20__uninitialized_fill7functorINS7_10device_ptrIiEEiEEEEvT0_T1_,@function
        .size           _ZN3cub18CUB_300001_SM_10006detail8for_each13static_kernelINS2_12policy_hub_t12policy_500_tEmN6thrust24THRUST_300001_SM_1000_NS8cuda_cub20__uninitialized_fill7functorINS7_10device_ptrIiEEiEEEEvT0_T1_,(.L_x_33 - _ZN3cub18CUB_300001_SM_10006detail8for_each13static_kernelINS2_12policy_hub_t12policy_500_tEmN6thrust24THRUST_300001_SM_1000_NS8cuda_cub20__uninitialized_fill7functorINS7_10device_ptrIiEEiEEEEvT0_T1_)
        .other          _ZN3cub18CUB_300001_SM_10006detail8for_each13static_kernelINS2_12policy_hub_t12policy_500_tEmN6thrust24THRUST_300001_SM_1000_NS8cuda_cub20__uninitialized_fill7functorINS7_10device_ptrIiEEiEEEEvT0_T1_,@"STO_CUDA_ENTRY STV_DEFAULT"
_ZN3cub18CUB_300001_SM_10006detail8for_each13static_kernelINS2_12policy_hub_t12policy_500_tEmN6thrust24THRUST_300001_SM_1000_NS8cuda_cub20__uninitialized_fill7functorINS7_10device_ptrIiEEiEEEEvT0_T1_:
.text._ZN3cub18CUB_300001_SM_10006detail8for_each13static_kernelINS2_12policy_hub_t12policy_500_tEmN6thrust24THRUST_300001_SM_1000_NS8cuda_cub20__uninitialized_fill7functorINS7_10device_ptrIiEEiEEEEvT0_T1_:
        /* <DEDUP_REMOVED lines=20> */
.L_x_6:
        /* <DEDUP_REMOVED lines=19> */
.L_x_7:
        /* <DEDUP_REMOVED lines=9> */
.L_x_33:


//--------------------- .text._ZN3cub18CUB_300001_SM_10006detail11EmptyKernelIvEEvv --------------------------
	.section	.text._ZN3cub18CUB_300001_SM_10006detail11EmptyKernelIvEEvv,"ax",@progbits
	.align	128
        .global         _ZN3cub18CUB_300001_SM_10006detail11EmptyKernelIvEEvv
        .type           _ZN3cub18CUB_300001_SM_10006detail11EmptyKernelIvEEvv,@function
        .size           _ZN3cub18CUB_300001_SM_10006detail11EmptyKernelIvEEvv,(.L_x_34 - _ZN3cub18CUB_300001_SM_10006detail11EmptyKernelIvEEvv)
        .other          _ZN3cub18CUB_300001_SM_10006detail11EmptyKernelIvEEvv,@"STO_CUDA_ENTRY STV_DEFAULT"
_ZN3cub18CUB_300001_SM_10006detail11EmptyKernelIvEEvv:
.text._ZN3cub18CUB_300001_SM_10006detail11EmptyKernelIvEEvv:
[----:B------:R-:W-:Y:S01]  /*0000*/  LDC R1, c[0x0][0x37c] ;  /* 0x0000df00ff017b82 */ /* 0x000fe20000000800 */
[----:B------:R-:W-:Y:S05]  /*0010*/  EXIT ;  /* 0x000000000000794d */ /* 0x000fea0003800000 */
.L_x_8:
        /* <DEDUP_REMOVED lines=14> */
.L_x_34:


//--------------------- .text._Z12kMeansUpdatePK5PointPKiS3_PfPiii --------------------------
	.section	.text._Z12kMeansUpdatePK5PointPKiS3_PfPiii,"ax",@progbits
	.align	128
        .global         _Z12kMeansUpdatePK5PointPKiS3_PfPiii
        .type           _Z12kMeansUpdatePK5PointPKiS3_PfPiii,@function
        .size           _Z12kMeansUpdatePK5PointPKiS3_PfPiii,(.L_x_35 - _Z12kMeansUpdatePK5PointPKiS3_PfPiii)
        .other          _Z12kMeansUpdatePK5PointPKiS3_PfPiii,@"STO_CUDA_ENTRY STV_DEFAULT"
_Z12kMeansUpdatePK5PointPKiS3_PfPiii:
.text._Z12kMeansUpdatePK5PointPKiS3_PfPiii:
[----:B------:R-:W-:Y:S01]  /*0000*/  LDC R1, c[0x0][0x37c] ;  /* 0x0000df00ff017b82 */ /* 0x000fe20000000800 */
[----:B------:R-:W0:Y:S07]  /*0010*/  S2R R0, SR_TID.X ;  /* 0x0000000000007919 */ /* 0x000e2e0000002100 */
[----:B------:R-:W0:Y:S01]  /*0020*/  S2UR UR4, SR_CTAID.X ;  /* 0x00000000000479c3 */ /* 0x000e220000002500 */
[----:B------:R-:W1:Y:S07]  /*0030*/  LDCU UR5, c[0x0][0x3a8] ;  /* 0x00007500ff0577ac */ /* 0x000e6e0008000800 */
[----:B------:R-:W0:Y:S02]  /*0040*/  LDC R7, c[0x0][0x360] ;  /* 0x0000d800ff077b82 */ /* 0x000e240000000800 */
[----:B0-----:R-:W-:-:S05]  /*0050*/  IMAD R7, R7, UR4, R0 ;  /* 0x0000000407077c24 */ /* 0x001fca000f8e0200 */
[----:B-1----:R-:W-:-:S13]  /*0060*/  ISETP.GE.AND P0, PT, R7, UR5, PT ;  /* 0x0000000507007c0c */ /* 0x002fda000bf06270 */
[----:B------:R-:W-:Y:S05]  /*0070*/  @P0 EXIT ;  /* 0x000000000000094d */ /* 0x000fea0003800000 */
[----:B------:R-:W0:Y:S01]  /*0080*/  LDC.64 R2, c[0x0][0x388] ;  /* 0x0000e200ff027b82 */ /* 0x000e220000000a00 */
[----:B------:R-:W1:Y:S07]  /*0090*/  LDCU.64 UR4, c[0x0][0x358] ;  /* 0x00006b00ff0477ac */ /* 0x000e6e0008000a00 */
[----:B------:R-:W2:Y:S08]  /*00a0*/  LDC.64 R4, c[0x0][0x390] ;  /* 0x0000e400ff047b82 */ /* 0x000eb00000000a00 */
[----:B------:R-:W3:Y:S01]  /*00b0*/  LDC.64 R8, c[0x0][0x380] ;  /* 0x0000e000ff087b82 */ /* 0x000ee20000000a00 */
[----:B0-----:R-:W-:-:S07]  /*00c0*/  IMAD.WIDE R2, R7, 0x4, R2 ;  /* 0x0000000407027825 */ /* 0x001fce00078e0202 */
[----:B------:R-:W0:Y:S01]  /*00d0*/  LDC.64 R10, c[0x0][0x3a0] ;  /* 0x0000e800ff0a7b82 */ /* 0x000e220000000a00 */
[----:B-1----:R-:W4:Y:S01]  /*00e0*/  LDG.E R2, desc[UR4][R2.64] ;  /* 0x0000000402027981 */ /* 0x002f22000c1e1900 */
[----:B--2---:R-:W-:-:S06]  /*00f0*/  IMAD.WIDE R4, R7, 0x4, R4 ;  /* 0x0000000407047825 */ /* 0x004fcc00078e0204 */
[----:B------:R-:W4:Y:S01]  /*0100*/  LDG.E R5, desc[UR4][R4.64] ;  /* 0x0000000404057981 */ /* 0x000f22000c1e1900 */
[----:B---3--:R-:W-:Y:S02]  /*0110*/  IMAD.WIDE R8, R7, 0x10, R8 ;  /* 0x0000001007087825 */ /* 0x008fe400078e0208 */
[----:B------:R-:W1:Y:S04]  /*0120*/  LDC.64 R6, c[0x0][0x398] ;  /* 0x0000e600ff067b82 */ /* 0x000e680000000a00 */
[----:B------:R-:W2:Y:S01]  /*0130*/  LDG.E R9, desc[UR4][R8.64+0xc] ;  /* 0x00000c0408097981 */ /* 0x000ea2000c1e1900 */
[----:B----4-:R-:W-:-:S05]  /*0140*/  LEA R13, R2, R5, 0x1 ;  /* 0x00000005020d7211 */ /* 0x010fca00078e08ff */
[----:B-1----:R-:W-:-:S04]  /*0150*/  IMAD.WIDE R6, R13, 0x4, R6 ;  /* 0x000000040d067825 */ /* 0x002fc800078e0206 */
[----:B0-----:R-:W-:-:S04]  /*0160*/  IMAD.WIDE R10, R13, 0x4, R10 ;  /* 0x000000040d0a7825 */ /* 0x001fc800078e020a */
[----:B------:R-:W-:Y:S01]  /*0170*/  HFMA2 R13, -RZ, RZ, 0, 5.9604644775390625e-08 ;  /* 0x00000001ff0d7431 */ /* 0x000fe200000001ff */
[----:B--2---:R-:W-:Y:S04]  /*0180*/  REDG.E.ADD.F32.FTZ.RN.STRONG.GPU desc[UR4][R6.64], R9 ;  /* 0x00000009060079a6 */ /* 0x004fe8000c12f304 */
[----:B------:R-:W-:Y:S01]  /*0190*/  REDG.E.ADD.STRONG.GPU desc[UR4][R10.64], R13 ;  /* 0x0000000d0a00798e */ /* 0x000fe2000c12e104 */
[----:B------:R-:W-:Y:S05]  /*01a0*/  EXIT ;  /* 0x000000000000794d */ /* 0x000fea0003800000 */
.L_x_9:
        /* <DEDUP_REMOVED lines=13> */
.L_x_35:


//--------------------- .text._Z10assignBinsPK5PointPiif --------------------------
	.section	.text._Z10assignBinsPK5PointPiif,"ax",@progbits
	.align	128
        .global         _Z10assignBinsPK5PointPiif
        .type           _Z10assignBinsPK5PointPiif,@function
        .size           _Z10assignBinsPK5PointPiif,(.L_x_29 - _Z10assignBinsPK5PointPiif)
        .other          _Z10assignBinsPK5PointPiif,@"STO_CUDA_ENTRY STV_DEFAULT"
_Z10assignBinsPK5PointPiif:
.text._Z10assignBinsPK5PointPiif:
        /* <DEDUP_REMOVED lines=9> */
[----:B------:R-:W1:Y:S01]  /*0090*/  LDCU.64 UR4, c[0x0][0x358] ;  /* 0x00006b00ff0477ac */ /* 0x000e620008000a00 */
[----:B0-----:R-:W-:-:S05]  /*00a0*/  IMAD.WIDE R4, R2, 0x10, R4 ;  /* 0x0000001002047825 */ /* 0x001fca00078e0204 */
[----:B-1----:R-:W2:Y:S04]  /*00b0*/  LDG.E R3, desc[UR4][R4.64+0x4] ;  /* 0x0000040404037981 */ /* 0x002ea8000c1e1900 */
[----:B------:R-:W3:Y:S01]  /*00c0*/  LDG.E R0, desc[UR4][R4.64] ;  /* 0x0000000404007981 */ /* 0x000ee2000c1e1900 */
[----:B------:R-:W-:Y:S01]  /*00d0*/  BSSY.RECONVERGENT B0, `(.L_x_10) ;  /* 0x000000e000007945 */ /* 0x000fe20003800200 */
[----:B--2---:R-:W-:-:S04]  /*00e0*/  FMUL R3, R3, R3 ;  /* 0x0000000303037220 */ /* 0x004fc80000400000 */
[----:B---3--:R-:W-:-:S04]  /*00f0*/  FFMA R0, R0, R0, R3 ;  /* 0x0000000000007223 */ /* 0x008fc80000000003 */
[----:B------:R-:W-:Y:S01]  /*0100*/  VIADD R6, R0, 0xf3000000 ;  /* 0xf300000000067836 */ /* 0x000fe20000000000 */
[----:B------:R0:W1:Y:S04]  /*0110*/  MUFU.RSQ R3, R0 ;  /* 0x0000000000037308 */ /* 0x0000680000001400 */
[----:B------:R-:W-:-:S13]  /*0120*/  ISETP.GT.U32.AND P0, PT, R6, 0x727fffff, PT ;  /* 0x727fffff0600780c */ /* 0x000fda0003f04070 */
[----:B01----:R-:W-:Y:S05]  /*0130*/  @!P0 BRA `(.L_x_11) ;  /* 0x00000000000c8947 */ /* 0x003fea0003800000 */
[----:B------:R-:W-:-:S07]  /*0140*/  MOV R8, 0x160 ;  /* 0x0000016000087802 */ /* 0x000fce0000000f00 */
[----:B------:R-:W-:Y:S05]  /*0150*/  CALL.REL.NOINC `($__internal_0_$__cuda_sm20_sqrt_rn_f32_slowpath) ;  /* 0x0000000000687944 */ /* 0x000fea0003c00000 */
[----:B------:R-:W-:Y:S05]  /*0160*/  BRA `(.L_x_12) ;  /* 0x0000000000107947 */ /* 0x000fea0003800000 */
.L_x_11:
[----:B------:R-:W-:Y:S01]  /*0170*/  FMUL.FTZ R5, R0, R3 ;  /* 0x0000000300057220 */ /* 0x000fe20000410000 */
[----:B------:R-:W-:-:S03]  /*0180*/  FMUL.FTZ R3, R3, 0.5 ;  /* 0x3f00000003037820 */ /* 0x000fc60000410000 */
[----:B------:R-:W-:-:S04]  /*0190*/  FFMA R0, -R5, R5, R0 ;  /* 0x0000000505007223 */ /* 0x000fc80000000100 */
[----:B------:R-:W-:-:S07]  /*01a0*/  FFMA R3, R0, R3, R5 ;  /* 0x0000000300037223 */ /* 0x000fce0000000005 */
.L_x_12:
[----:B------:R-:W-:Y:S05]  /*01b0*/  BSYNC.RECONVERGENT B0 ;  /* 0x0000000000007941 */ /* 0x000fea0003800200 */
.L_x_10:
[----:B------:R-:W0:Y:S01]  /*01c0*/  LDC R6, c[0x0][0x394] ;  /* 0x0000e500ff067b82 */ /* 0x000e220000000800 */
[----:B------:R-:W-:Y:S01]  /*01d0*/  BSSY.RECONVERGENT B0, `(.L_x_13) ;  /* 0x000000c000007945 */ /* 0x000fe20003800200 */
[----:B0-----:R-:W0:Y:S08]  /*01e0*/  MUFU.RCP R0, R6 ;  /* 0x0000000600007308 */ /* 0x001e300000001000 */
[----:B------:R-:W1:Y:S01]  /*01f0*/  FCHK P0, R3, R6 ;  /* 0x0000000603007302 */ /* 0x000e620000000000 */
[----:B0-----:R-:W-:-:S04]  /*0200*/  FFMA R5, R0, -R6, 1 ;  /* 0x3f80000000057423 */ /* 0x001fc80000000806 */
[----:B------:R-:W-:-:S04]  /*0210*/  FFMA R0, R0, R5, R0 ;  /* 0x0000000500007223 */ /* 0x000fc80000000000 */
[----:B------:R-:W-:-:S04]  /*0220*/  FFMA R4, R0, R3, RZ ;  /* 0x0000000300047223 */ /* 0x000fc800000000ff */
[----:B------:R-:W-:-:S04]  /*0230*/  FFMA R5, R4, -R6, R3 ;  /* 0x8000000604057223 */ /* 0x000fc80000000003 */
[----:B------:R-:W-:Y:S01]  /*0240*/  FFMA R0, R0, R5, R4 ;  /* 0x0000000500007223 */ /* 0x000fe20000000004 */
[----:B-1----:R-:W-:Y:S06]  /*0250*/  @!P0 BRA `(.L_x_14) ;  /* 0x00000000000c8947 */ /* 0x002fec0003800000 */
[----:B------:R-:W-:Y:S01]  /*0260*/  IMAD.MOV.U32 R0, RZ, RZ, R3 ;  /* 0x000000ffff007224 */ /* 0x000fe200078e0003 */
[----:B------:R-:W-:-:S07]  /*0270*/  MOV R4, 0x290 ;  /* 0x0000029000047802 */ /* 0x000fce0000000f00 */
[----:B------:R-:W-:Y:S05]  /*0280*/  CALL.REL.NOINC `($__internal_1_$__cuda_sm3x_div_rn_noftz_f32_slowpath) ;  /* 0x0000000000747944 */ /* 0x000fea0003c00000 */
.L_x_14:
[----:B------:R-:W-:Y:S05]  /*0290*/  BSYNC.RECONVERGENT B0 ;  /* 0x0000000000007941 */ /* 0x000fea0003800200 */
.L_x_13:
[----:B------:R-:W0:Y:S01]  /*02a0*/  LDC.64 R4, c[0x0][0x388] ;  /* 0x0000e200ff047b82 */ /* 0x000e220000000a00 */
[----:B------:R-:W1:Y:S01]  /*02b0*/  F2I.TRUNC.NTZ R0, R0 ;  /* 0x0000000000007305 */ /* 0x000e62000020f100 */
[----:B0-----:R-:W-:Y:S01]  /*02c0*/  IMAD.WIDE R2, R2, 0x4, R4 ;  /* 0x0000000402027825 */ /* 0x001fe200078e0204 */
[----:B-1----:R-:W-:-:S05]  /*02d0*/  VIMNMX R5, PT, PT, R0, 0x18, PT ;  /* 0x0000001800057848 */ /* 0x002fca0003fe0100 */
[----:B------:R-:W-:Y:S01]  /*02e0*/  STG.E desc[UR4][R2.64], R5 ;  /* 0x0000000502007986 */ /* 0x000fe2000c101904 */
[----:B------:R-:W-:Y:S05]  /*02f0*/  EXIT ;  /* 0x000000000000794d */ /* 0x000fea0003800000 */
        .weak           $__internal_0_$__cuda_sm20_sqrt_rn_f32_slowpath
        .type           $__internal_0_$__cuda_sm20_sqrt_rn_f32_slowpath,@function
        .size           $__internal_0_$__cuda_sm20_sqrt_rn_f32_slowpath,($__internal_1_$__cuda_sm3x_div_rn_noftz_f32_slowpath - $__internal_0_$__cuda_sm20_sqrt_rn_f32_slowpath)
$__internal_0_$__cuda_sm20_sqrt_rn_f32_slowpath:
[----:B------:R-:W-:-:S13]  /*0300*/  LOP3.LUT P0, RZ, R0, 0x7fffffff, RZ, 0xc0, !PT ;  /* 0x7fffffff00ff7812 */ /* 0x000fda000780c0ff */
[----:B------:R-:W-:Y:S01]  /*0310*/  @!P0 IMAD.MOV.U32 R3, RZ, RZ, R0 ;  /* 0x000000ffff038224 */ /* 0x000fe200078e0000 */
[----:B------:R-:W-:Y:S06]  /*0320*/  @!P0 BRA `(.L_x_15) ;  /* 0x0000000000408947 */ /* 0x000fec0003800000 */
[----:B------:R-:W-:-:S13]  /*0330*/  FSETP.GEU.FTZ.AND P0, PT, R0, RZ, PT ;  /* 0x000000ff0000720b */ /* 0x000fda0003f1e000 */
[----:B------:R-:W-:Y:S01]  /*0340*/  @!P0 IMAD.MOV.U32 R3, RZ, RZ, 0x7fffffff ;  /* 0x7fffffffff038424 */ /* 0x000fe200078e00ff */
[----:B------:R-:W-:Y:S06]  /*0350*/  @!P0 BRA `(.L_x_15) ;  /* 0x0000000000348947 */ /* 0x000fec0003800000 */
[----:B------:R-:W-:-:S13]  /*0360*/  FSETP.GTU.FTZ.AND P0, PT, |R0|, +INF , PT ;  /* 0x7f8000000000780b */ /* 0x000fda0003f1c200 */
[----:B------:R-:W-:Y:S01]  /*0370*/  @P0 FADD.FTZ R3, R0, 1 ;  /* 0x3f80000000030421 */ /* 0x000fe20000010000 */
[----:B------:R-:W-:Y:S06]  /*0380*/  @P0 BRA `(.L_x_15) ;  /* 0x0000000000280947 */ /* 0x000fec0003800000 */
[----:B------:R-:W-:-:S13]  /*0390*/  FSETP.NEU.FTZ.AND P0, PT, |R0|, +INF , PT ;  /* 0x7f8000000000780b */ /* 0x000fda0003f1d200 */
[----:B------:R-:W-:-:S04]  /*03a0*/  @P0 FFMA R4, R0, 1.84467440737095516160e+19, RZ ;  /* 0x5f80000000040823 */ /* 0x000fc800000000ff */
[----:B------:R-:W0:Y:S02]  /*03b0*/  @P0 MUFU.RSQ R3, R4 ;  /* 0x0000000400030308 */ /* 0x000e240000001400 */
[----:B0-----:R-:W-:Y:S01]  /*03c0*/  @P0 FMUL.FTZ R5, R4, R3 ;  /* 0x0000000304050220 */ /* 0x001fe20000410000 */
[----:B------:R-:W-:Y:S01]  /*03d0*/  @P0 FMUL.FTZ R7, R3, 0.5 ;  /* 0x3f00000003070820 */ /* 0x000fe20000410000 */
[----:B------:R-:W-:Y:S02]  /*03e0*/  @!P0 IMAD.MOV.U32 R3, RZ, RZ, R0 ;  /* 0x000000ffff038224 */ /* 0x000fe400078e0000 */
[----:B------:R-:W-:-:S04]  /*03f0*/  @P0 FADD.FTZ R6, -R5, -RZ ;  /* 0x800000ff05060221 */ /* 0x000fc80000010100 */
[----:B------:R-:W-:-:S04]  /*0400*/  @P0 FFMA R6, R5, R6, R4 ;  /* 0x0000000605060223 */ /* 0x000fc80000000004 */
[----:B------:R-:W-:-:S04]  /*0410*/  @P0 FFMA R6, R6, R7, R5 ;  /* 0x0000000706060223 */ /* 0x000fc80000000005 */
[----:B------:R-:W-:-:S07]  /*0420*/  @P0 FMUL.FTZ R3, R6, 2.3283064365386962891e-10 ;  /* 0x2f80000006030820 */ /* 0x000fce0000410000 */
.L_x_15:
[----:B------:R-:W-:Y:S02]  /*0430*/  IMAD.MOV.U32 R4, RZ, RZ, R8 ;  /* 0x000000ffff047224 */ /* 0x000fe400078e0008 */
[----:B------:R-:W-:-:S04]  /*0440*/  IMAD.MOV.U32 R5, RZ, RZ, 0x0 ;  /* 0x00000000ff057424 */ /* 0x000fc800078e00ff */
[----:B------:R-:W-:Y:S05]  /*0450*/  RET.REL.NODEC R4 `(_Z10assignBinsPK5PointPiif) ;  /* 0xfffffff804e87950 */ /* 0x000fea0003c3ffff */
        .weak           $__internal_1_$__cuda_sm3x_div_rn_noftz_f32_slowpath
        .type           $__internal_1_$__cuda_sm3x_div_rn_noftz_f32_slowpath,@function
        .size           $__internal_1_$__cuda_sm3x_div_rn_noftz_f32_slowpath,(.L_x_29 - $__internal_1_$__cuda_sm3x_div_rn_noftz_f32_slowpath)
$__internal_1_$__cuda_sm3x_div_rn_noftz_f32_slowpath:
[----:B------:R-:W0:Y:S01]  /*0460*/  LDC R3, c[0x0][0x394] ;  /* 0x0000e500ff037b82 */ /* 0x000e220000000800 */
[----:B------:R-:W-:Y:S01]  /*0470*/  SHF.R.U32.HI R5, RZ, 0x17, R0 ;  /* 0x00000017ff057819 */ /* 0x000fe20000011600 */
[----:B------:R-:W1:Y:S01]  /*0480*/  LDCU UR6, c[0x0][0x394] ;  /* 0x00007280ff0677ac */ /* 0x000e620008000800 */
[----:B------:R-:W-:Y:S02]  /*0490*/  BSSY.RECONVERGENT B1, `(.L_x_16) ;  /* 0x0000063000017945 */ /* 0x000fe40003800200 */
[----:B------:R-:W-:-:S04]  /*04a0*/  LOP3.LUT R10, R5, 0xff, RZ, 0xc0, !PT ;  /* 0x000000ff050a7812 */ /* 0x000fc800078ec0ff */
[----:B------:R-:W-:Y:S01]  /*04b0*/  IADD3 R9, PT, PT, R10, -0x1, RZ ;  /* 0xffffffff0a097810 */ /* 0x000fe20007ffe0ff */
[----:B-1----:R-:W-:Y:S01]  /*04c0*/  IMAD.U32 R5, RZ, RZ, UR6 ;  /* 0x00000006ff057e24 */ /* 0x002fe2000f8e00ff */
[----:B0-----:R-:W-:-:S04]  /*04d0*/  SHF.R.U32.HI R6, RZ, 0x17, R3 ;  /* 0x00000017ff067819 */ /* 0x001fc80000011603 */
[----:B------:R-:W-:-:S05]  /*04e0*/  LOP3.LUT R6, R6, 0xff, RZ, 0xc0, !PT ;  /* 0x000000ff06067812 */ /* 0x000fca00078ec0ff */
[----:B------:R-:W-:-:S05]  /*04f0*/  VIADD R8, R6, 0xffffffff ;  /* 0xffffffff06087836 */ /* 0x000fca0000000000 */
[----:B------:R-:W-:-:S04]  /*0500*/  ISETP.GT.U32.AND P0, PT, R8, 0xfd, PT ;  /* 0x000000fd0800780c */ /* 0x000fc80003f04070 */
[----:B------:R-:W-:-:S13]  /*0510*/  ISETP.GT.U32.OR P0, PT, R9, 0xfd, P0 ;  /* 0x000000fd0900780c */ /* 0x000fda0000704470 */
[----:B------:R-:W-:Y:S01]  /*0520*/  @!P0 IMAD.MOV.U32 R7, RZ, RZ, RZ ;  /* 0x000000ffff078224 */ /* 0x000fe200078e00ff */
[----:B------:R-:W-:Y:S06]  /*0530*/  @!P0 BRA `(.L_x_17) ;  /* 0x00000000005c8947 */ /* 0x000fec0003800000 */
[----:B------:R-:W-:Y:S02]  /*0540*/  FSETP.GTU.FTZ.AND P0, PT, |R0|, +INF , PT ;  /* 0x7f8000000000780b */ /* 0x000fe40003f1c200 */
[----:B------:R-:W-:-:S04]  /*0550*/  FSETP.GTU.FTZ.AND P1, PT, |R3|, +INF , PT ;  /* 0x7f8000000300780b */ /* 0x000fc80003f3c200 */
[----:B------:R-:W-:-:S13]  /*0560*/  PLOP3.LUT P0, PT, P0, P1, PT, 0xf8, 0x8f ;  /* 0x00000000008f781c */ /* 0x000fda0000703f70 */
[----:B------:R-:W-:Y:S05]  /*0570*/  @P0 BRA `(.L_x_18) ;  /* 0x00000004004c0947 */ /* 0x000fea0003800000 */
[----:B------:R-:W-:-:S13]  /*0580*/  LOP3.LUT P0, RZ, R5, 0x7fffffff, R0, 0xc8, !PT ;  /* 0x7fffffff05ff7812 */ /* 0x000fda000780c800 */
[----:B------:R-:W-:Y:S05]  /*0590*/  @!P0 BRA `(.L_x_19) ;  /* 0x00000004003c8947 */ /* 0x000fea0003800000 */
[C---:B------:R-:W-:Y:S02]  /*05a0*/  FSETP.NEU.FTZ.AND P2, PT, |R0|.reuse, +INF , PT ;  /* 0x7f8000000000780b */ /* 0x040fe40003f5d200 */
[----:B------:R-:W-:Y:S02]  /*05b0*/  FSETP.NEU.FTZ.AND P1, PT, |R3|, +INF , PT ;  /* 0x7f8000000300780b */ /* 0x000fe40003f3d200 */
[----:B------:R-:W-:-:S11]  /*05c0*/  FSETP.NEU.FTZ.AND P0, PT, |R0|, +INF , PT ;  /* 0x7f8000000000780b */ /* 0x000fd60003f1d200 */
[----:B------:R-:W-:Y:S05]  /*05d0*/  @!P1 BRA !P2, `(.L_x_19) ;  /* 0x00000004002c9947 */ /* 0x000fea0005000000 */
[----:B------:R-:W-:-:S04]  /*05e0*/  LOP3.LUT P2, RZ, R0, 0x7fffffff, RZ, 0xc0, !PT ;  /* 0x7fffffff00ff7812 */ /* 0x000fc8000784c0ff */
[----:B------:R-:W-:-:S13]  /*05f0*/  PLOP3.LUT P1, PT, P1, P2, PT, 0x2f, 0xf2 ;  /* 0x0000000000f2781c */ /* 0x000fda0000f24577 */
[----:B------:R-:W-:Y:S05]  /*0600*/  @P1 BRA `(.L_x_20) ;  /* 0x0000000400181947 */ /* 0x000fea0003800000 */
[----:B------:R-:W-:-:S04]  /*0610*/  LOP3.LUT P1, RZ, R5, 0x7fffffff, RZ, 0xc0, !PT ;  /* 0x7fffffff05ff7812 */ /* 0x000fc8000782c0ff */
[----:B------:R-:W-:-:S13]  /*0620*/  PLOP3.LUT P0, PT, P0, P1, PT, 0x2f, 0xf2 ;  /* 0x0000000000f2781c */ /* 0x000fda0000702577 */
[----:B------:R-:W-:Y:S05]  /*0630*/  @P0 BRA `(.L_x_21) ;  /* 0x0000000400000947 */ /* 0x000fea0003800000 */
[----:B------:R-:W-:Y:S02]  /*0640*/  ISETP.GE.AND P0, PT, R9, RZ, PT ;  /* 0x000000ff0900720c */ /* 0x000fe40003f06270 */
[----:B------:R-:W-:-:S11]  /*0650*/  ISETP.GE.AND P1, PT, R8, RZ, PT ;  /* 0x000000ff0800720c */ /* 0x000fd60003f26270 */
[----:B------:R-:W-:Y:S02]  /*0660*/  @P0 IMAD.MOV.U32 R7, RZ, RZ, RZ ;  /* 0x000000ffff070224 */ /* 0x000fe400078e00ff */
[----:B------:R-:W-:Y:S01]  /*0670*/  @!P0 FFMA R0, R0, 1.84467440737095516160e+19, RZ ;  /* 0x5f80000000008823 */ /* 0x000fe200000000ff */
[----:B------:R-:W-:Y:S02]  /*0680*/  @!P0 IMAD.MOV.U32 R7, RZ, RZ, -0x40 ;  /* 0xffffffc0ff078424 */ /* 0x000fe400078e00ff */
[----:B------:R-:W-:Y:S02]  /*0690*/  @!P1 FFMA R5, R3, 1.84467440737095516160e+19, RZ ;  /* 0x5f80000003059823 */ /* 0x000fe400000000ff */
[----:B------:R-:W-:-:S07]  /*06a0*/  @!P1 VIADD R7, R7, 0x40 ;  /* 0x0000004007079836 */ /* 0x000fce0000000000 */
.L_x_17:
[----:B------:R-:W-:Y:S01]  /*06b0*/  LEA R8, R6, 0xc0800000, 0x17 ;  /* 0xc080000006087811 */ /* 0x000fe200078eb8ff */
[----:B------:R-:W-:Y:S01]  /*06c0*/  VIADD R3, R10, 0xffffff81 ;  /* 0xffffff810a037836 */ /* 0x000fe20000000000 */
[----:B------:R-:W-:Y:S02]  /*06d0*/  BSSY.RECONVERGENT B2, `(.L_x_22) ;  /* 0x0000035000027945 */ /* 0x000fe40003800200 */
[----:B------:R-:W-:Y:S01]  /*06e0*/  IADD3 R8, PT, PT, -R8, R5, RZ ;  /* 0x0000000508087210 */ /* 0x000fe20007ffe1ff */
[C---:B------:R-:W-:Y:S01]  /*06f0*/  IMAD R0, R3.reuse, -0x800000, R0 ;  /* 0xff80000003007824 */ /* 0x040fe200078e0200 */
[----:B------:R-:W-:Y:S02]  /*0700*/  IADD3 R6, PT, PT, R3, 0x7f, -R6 ;  /* 0x0000007f03067810 */ /* 0x000fe40007ffe806 */
[----:B------:R-:W0:Y:S01]  /*0710*/  MUFU.RCP R5, R8 ;  /* 0x0000000800057308 */ /* 0x000e220000001000 */
[----:B------:R-:W-:Y:S02]  /*0720*/  FADD.FTZ R9, -R8, -RZ ;  /* 0x800000ff08097221 */ /* 0x000fe40000010100 */
[----:B------:R-:W-:-:S02]  /*0730*/  IMAD.IADD R6, R6, 0x1, R7 ;  /* 0x0000000106067824 */ /* 0x000fc400078e0207 */
[----:B0-----:R-:W-:-:S04]  /*0740*/  FFMA R10, R5, R9, 1 ;  /* 0x3f800000050a7423 */ /* 0x001fc80000000009 */
[----:B------:R-:W-:-:S04]  /*0750*/  FFMA R12, R5, R10, R5 ;  /* 0x0000000a050c7223 */ /* 0x000fc80000000005 */
[----:B------:R-:W-:-:S04]  /*0760*/  FFMA R5, R0, R12, RZ ;  /* 0x0000000c00057223 */ /* 0x000fc800000000ff */
[----:B------:R-:W-:-:S04]  /*0770*/  FFMA R10, R9, R5, R0 ;  /* 0x00000005090a7223 */ /* 0x000fc80000000000 */
[----:B------:R-:W-:-:S04]  /*0780*/  FFMA R11, R12, R10, R5 ;  /* 0x0000000a0c0b7223 */ /* 0x000fc80000000005 */
[----:B------:R-:W-:-:S04]  /*0790*/  FFMA R10, R9, R11, R0 ;  /* 0x0000000b090a7223 */ /* 0x000fc80000000000 */
[----:B------:R-:W-:-:S05]  /*07a0*/  FFMA R0, R12, R10, R11 ;  /* 0x0000000a0c007223 */ /* 0x000fca000000000b */
[----:B------:R-:W-:-:S04]  /*07b0*/  SHF.R.U32.HI R3, RZ, 0x17, R0 ;  /* 0x00000017ff037819 */ /* 0x000fc80000011600 */
[----:B------:R-:W-:-:S05]  /*07c0*/  LOP3.LUT R3, R3, 0xff, RZ, 0xc0, !PT ;  /* 0x000000ff03037812 */ /* 0x000fca00078ec0ff */
[----:B------:R-:W-:-:S04]  /*07d0*/  IMAD.IADD R7, R3, 0x1, R6 ;  /* 0x0000000103077824 */ /* 0x000fc800078e0206 */
[----:B------:R-:W-:-:S05]  /*07e0*/  VIADD R3, R7, 0xffffffff ;  /* 0xffffffff07037836 */ /* 0x000fca0000000000 */
[----:B------:R-:W-:-:S13]  /*07f0*/  ISETP.GE.U32.AND P0, PT, R3, 0xfe, PT ;  /* 0x000000fe0300780c */ /* 0x000fda0003f06070 */
[----:B------:R-:W-:Y:S05]  /*0800*/  @!P0 BRA `(.L_x_23) ;  /* 0x0000000000808947 */ /* 0x000fea0003800000 */
[----:B------:R-:W-:-:S13]  /*0810*/  ISETP.GT.AND P0, PT, R7, 0xfe, PT ;  /* 0x000000fe0700780c */ /* 0x000fda0003f04270 */
[----:B------:R-:W-:Y:S05]  /*0820*/  @P0 BRA `(.L_x_24) ;  /* 0x00000000006c0947 */ /* 0x000fea0003800000 */
[----:B------:R-:W-:-:S13]  /*0830*/  ISETP.GE.AND P0, PT, R7, 0x1, PT ;  /* 0x000000010700780c */ /* 0x000fda0003f06270 */
[----:B------:R-:W-:Y:S05]  /*0840*/  @P0 BRA `(.L_x_25) ;  /* 0x0000000000740947 */ /* 0x000fea0003800000 */
[----:B------:R-:W-:Y:S02]  /*0850*/  ISETP.GE.AND P0, PT, R7, -0x18, PT ;  /* 0xffffffe80700780c */ /* 0x000fe40003f06270 */
[----:B------:R-:W-:-:S11]  /*0860*/  LOP3.LUT R0, R0, 0x80000000, RZ, 0xc0, !PT ;  /* 0x8000000000007812 */ /* 0x000fd600078ec0ff */
[----:B------:R-:W-:Y:S05]  /*0870*/  @!P0 BRA `(.L_x_25) ;  /* 0x0000000000688947 */ /* 0x000fea0003800000 */
[CCC-:B------:R-:W-:Y:S01]  /*0880*/  FFMA.RZ R3, R12.reuse, R10.reuse, R11.reuse ;  /* 0x0000000a0c037223 */ /* 0x1c0fe2000000c00b */
[C---:B------:R-:W-:Y:S02]  /*0890*/  VIADD R8, R7.reuse, 0x20 ;  /* 0x0000002007087836 */ /* 0x040fe40000000000 */
[CCC-:B------:R-:W-:Y:S01]  /*08a0*/  FFMA.RM R6, R12.reuse, R10.reuse, R11.reuse ;  /* 0x0000000a0c067223 */ /* 0x1c0fe2000000400b */
[----:B------:R-:W-:Y:S02]  /*08b0*/  ISETP.NE.AND P2, PT, R7, RZ, PT ;  /* 0x000000ff0700720c */ /* 0x000fe40003f45270 */
[----:B------:R-:W-:Y:S01]  /*08c0*/  LOP3.LUT R5, R3, 0x7fffff, RZ, 0xc0, !PT ;  /* 0x007fffff03057812 */ /* 0x000fe200078ec0ff */
[----:B------:R-:W-:Y:S01]  /*08d0*/  FFMA.RP R3, R12, R10, R11 ;  /* 0x0000000a0c037223 */ /* 0x000fe2000000800b */
[----:B------:R-:W-:Y:S02]  /*08e0*/  ISETP.NE.AND P1, PT, R7, RZ, PT ;  /* 0x000000ff0700720c */ /* 0x000fe40003f25270 */
[----:B------:R-:W-:-:S02]  /*08f0*/  LOP3.LUT R5, R5, 0x800000, RZ, 0xfc, !PT ;  /* 0x0080000005057812 */ /* 0x000fc400078efcff */
[----:B------:R-:W-:Y:S02]  /*0900*/  IADD3 R7, PT, PT, -R7, RZ, RZ ;  /* 0x000000ff07077210 */ /* 0x000fe40007ffe1ff */
[----:B------:R-:W-:Y:S02]  /*0910*/  SHF.L.U32 R8, R5, R8, RZ ;  /* 0x0000000805087219 */ /* 0x000fe400000006ff */
[----:B------:R-:W-:Y:S02]  /*0920*/  FSETP.NEU.FTZ.AND P0, PT, R3, R6, PT ;  /* 0x000000060300720b */ /* 0x000fe40003f1d000 */
[----:B------:R-:W-:Y:S02]  /*0930*/  SEL R6, R7, RZ, P2 ;  /* 0x000000ff07067207 */ /* 0x000fe40001000000 */
[----:B------:R-:W-:Y:S02]  /*0940*/  ISETP.NE.AND P1, PT, R8, RZ, P1 ;  /* 0x000000ff0800720c */ /* 0x000fe40000f25270 */
[----:B------:R-:W-:-:S02]  /*0950*/  SHF.R.U32.HI R6, RZ, R6, R5 ;  /* 0x00000006ff067219 */ /* 0x000fc40000011605 */
[----:B------:R-:W-:Y:S02]  /*0960*/  PLOP3.LUT P0, PT, P0, P1, PT, 0xf8, 0x8f ;  /* 0x00000000008f781c */ /* 0x000fe40000703f70 */
[----:B------:R-:W-:Y:S02]  /*0970*/  SHF.R.U32.HI R8, RZ, 0x1, R6 ;  /* 0x00000001ff087819 */ /* 0x000fe40000011606 */
[----:B------:R-:W-:-:S04]  /*0980*/  SEL R3, RZ, 0x1, !P0 ;  /* 0x00000001ff037807 */ /* 0x000fc80004000000 */
[----:B------:R-:W-:-:S04]  /*0990*/  LOP3.LUT R3, R3, 0x1, R8, 0xf8, !PT ;  /* 0x0000000103037812 */ /* 0x000fc800078ef808 */
[----:B------:R-:W-:-:S05]  /*09a0*/  LOP3.LUT R3, R3, R6, RZ, 0xc0, !PT ;  /* 0x0000000603037212 */ /* 0x000fca00078ec0ff */
[----:B------:R-:W-:-:S05]  /*09b0*/  IMAD.IADD R3, R8, 0x1, R3 ;  /* 0x0000000108037824 */ /* 0x000fca00078e0203 */
[----:B------:R-:W-:Y:S01]  /*09c0*/  LOP3.LUT R0, R3, R0, RZ, 0xfc, !PT ;  /* 0x0000000003007212 */ /* 0x000fe200078efcff */
[----:B------:R-:W-:Y:S06]  /*09d0*/  BRA `(.L_x_25) ;  /* 0x0000000000107947 */ /* 0x000fec0003800000 */
.L_x_24:
[----:B------:R-:W-:-:S04]  /*09e0*/  LOP3.LUT R0, R0, 0x80000000, RZ, 0xc0, !PT ;  /* 0x8000000000007812 */ /* 0x000fc800078ec0ff */
[----:B------:R-:W-:Y:S01]  /*09f0*/  LOP3.LUT R0, R0, 0x7f800000, RZ, 0xfc, !PT ;  /* 0x7f80000000007812 */ /* 0x000fe200078efcff */
[----:B------:R-:W-:Y:S06]  /*0a00*/  BRA `(.L_x_25) ;  /* 0x0000000000047947 */ /* 0x000fec0003800000 */
.L_x_23:
[----:B------:R-:W-:-:S07]  /*0a10*/  IMAD R0, R6, 0x800000, R0 ;  /* 0x0080000006007824 */ /* 0x000fce00078e0200 */
.L_x_25:
[----:B------:R-:W-:Y:S05]  /*0a20*/  BSYNC.RECONVERGENT B2 ;  /* 0x0000000000027941 */ /* 0x000fea0003800200 */
.L_x_22:
[----:B------:R-:W-:Y:S05]  /*0a30*/  BRA `(.L_x_26) ;  /* 0x0000000000207947 */ /* 0x000fea0003800000 */
.L_x_21:
[----:B------:R-:W-:-:S04]  /*0a40*/  LOP3.LUT R0, R5, 0x80000000, R0, 0x48, !PT ;  /* 0x8000000005007812 */ /* 0x000fc800078e4800 */
[----:B------:R-:W-:Y:S01]  /*0a50*/  LOP3.LUT R0, R0, 0x7f800000, RZ, 0xfc, !PT ;  /* 0x7f80000000007812 */ /* 0x000fe200078efcff */
[----:B------:R-:W-:Y:S06]  /*0a60*/  BRA `(.L_x_26) ;  /* 0x0000000000147947 */ /* 0x000fec0003800000 */
.L_x_20:
[----:B------:R-:W-:Y:S01]  /*0a70*/  LOP3.LUT R0, R5, 0x80000000, R0, 0x48, !PT ;  /* 0x8000000005007812 */ /* 0x000fe200078e4800 */
[----:B------:R-:W-:Y:S06]  /*0a80*/  BRA `(.L_x_26) ;  /* 0x00000000000c7947 */ /* 0x000fec0003800000 */
.L_x_19:
[----:B------:R-:W0:Y:S01]  /*0a90*/  MUFU.RSQ R0, -QNAN ;  /* 0xffc0000000007908 */ /* 0x000e220000001400 */
[----:B------:R-:W-:Y:S05]  /*0aa0*/  BRA `(.L_x_26) ;  /* 0x0000000000047947 */ /* 0x000fea0003800000 */
.L_x_18:
[----:B------:R-:W-:-:S07]  /*0ab0*/  FADD.FTZ R0, R0, R3 ;  /* 0x0000000300007221 */ /* 0x000fce0000010000 */
.L_x_26:
[----:B------:R-:W-:Y:S05]  /*0ac0*/  BSYNC.RECONVERGENT B1 ;  /* 0x0000000000017941 */ /* 0x000fea0003800200 */
.L_x_16:
[----:B------:R-:W-:-:S04]  /*0ad0*/  IMAD.MOV.U32 R5, RZ, RZ, 0x0 ;  /* 0x00000000ff057424 */ /* 0x000fc800078e00ff */
[----:B0-----:R-:W-:Y:S05]  /*0ae0*/  RET.REL.NODEC R4 `(_Z10assignBinsPK5PointPiif) ;  /* 0xfffffff404447950 */ /* 0x001fea0003c3ffff */
.L_x_27:
        /* <DEDUP_REMOVED lines=9> */
.L_x_29:


//--------------------- .nv.shared.reserved.0     --------------------------
	.section	.nv.shared.reserved.0,"aw",@nobits
	.weak		__nv_reservedSMEM_offset_0_alias
	.size		__nv_reservedSMEM_offset_0_alias, 0, 64
	.other		__nv_reservedSMEM_offset_0_alias,@"STO_CUDA_RESERVED_SHARED STV_DEFAULT"
__nv_reservedSMEM_offset_0_alias:
	.zero		0
	.zero		64


//--------------------- .nv.global                --------------------------
	.section	.nv.global,"aw",@nobits
.nv.global:
	.type		_ZN34_INTERNAL_51eb150b_4_k_cu_aaa01db66thrust24THRUST_300001_SM_1000_NS12placeholders2_8E,@object
	.size		_ZN34_INTERNAL_51eb150b_4_k_cu_aaa01db66thrust24THRUST_300001_SM_1000_NS12placeholders2_8E,(_ZN34_INTERNAL_51eb150b_4_k_cu_aaa01db64cuda3std3__436_GLOBAL__N__51eb150b_4_k_cu_aaa01db66ignoreE - _ZN34_INTERNAL_51eb150b_4_k_cu_aaa01db66thrust24THRUST_300001_SM_1000_NS12placeholders2_8E)
_ZN34_INTERNAL_51eb150b_4_k_cu_aaa01db66thrust24THRUST_300001_SM_1000_NS12placeholders2_8E:
	.zero		1
	.type		_ZN34_INTERNAL_51eb150b_4_k_cu_aaa01db64cuda3std3__436_GLOBAL__N__51eb150b_4_k_cu_aaa01db66ignoreE,@object
	.size		_ZN34_INTERNAL_51eb150b_4_k_cu_aaa01db64cuda3std3__436_GLOBAL__N__51eb150b_4_k_cu_aaa01db66ignoreE,(_ZN34_INTERNAL_51eb150b_4_k_cu_aaa01db64cuda3std6ranges3__45__cpo4dataE - _ZN34_INTERNAL_51eb150b_4_k_cu_aaa01db64cuda3std3__436_GLOBAL__N__51eb150b_4_k_cu_aaa01db66ignoreE)
_ZN34_INTERNAL_51eb150b_4_k_cu_aaa01db64cuda3std3__436_GLOBAL__N__51eb150b_4_k_cu_aaa01db66ignoreE:
	.zero		1
	.type		_ZN34_INTERNAL_51eb150b_4_k_cu_aaa01db64cuda3std6ranges3__45__cpo4dataE,@object
	.size		_ZN34_INTERNAL_51eb150b_4_k_cu_aaa01db64cuda3std6ranges3__45__cpo4dataE,(_ZN34_INTERNAL_51eb150b_4_k_cu_aaa01db66thrust24THRUST_300001_SM_1000_NS6system3cpp3parE - _ZN34_INTERNAL_51eb150b_4_k_cu_aaa01db64cuda3std6ranges3__45__cpo4dataE)
_ZN34_INTERNAL_51eb150b_4_k_cu_aaa01db64cuda3std6ranges3__45__cpo4dataE:
	.zero		1
	.type		_ZN34_INTERNAL_51eb150b_4_k_cu_aaa01db66thrust24THRUST_300001_SM_1000_NS6system3cpp3parE,@object
	.size		_ZN34_INTERNAL_51eb150b_4_k_cu_aaa01db66thrust24THRUST_300001_SM_1000_NS6system3cpp3parE,(_ZN34_INTERNAL_51eb150b_4_k_cu_aaa01db64cuda3std3__45__cpo5beginE - _ZN34_INTERNAL_51eb150b_4_k_cu_aaa01db66thrust24THRUST_300001_SM_1000_NS6system3cpp3parE)
_ZN34_INTERNAL_51eb150b_4_k_cu_aaa01db66thrust24THRUST_300001_SM_1000_NS6system3cpp3parE:
	.zero		1
	.type		_ZN34_INTERNAL_51eb150b_4_k_cu_aaa01db64cuda3std3__45__cpo5beginE,@object
	.size		_ZN34_INTERNAL_51eb150b_4_k_cu_aaa01db64cuda3std3__45__cpo5beginE,(_ZN34_INTERNAL_51eb150b_4_k_cu_aaa01db64cuda3std6ranges3__45__cpo5beginE - _ZN34_INTERNAL_51eb150b_4_k_cu_aaa01db64cuda3std3__45__cpo5beginE)
_ZN34_INTERNAL_51eb150b_4_k_cu_aaa01db64cuda3std3__45__cpo5beginE:
	.zero		1
	.type		_ZN34_INTERNAL_51eb150b_4_k_cu_aaa01db64cuda3std6ranges3__45__cpo5beginE,@object
	.size		_ZN34_INTERNAL_51eb150b_4_k_cu_aaa01db64cuda3std6ranges3__45__cpo5beginE,(_ZN34_INTERNAL_51eb150b_4_k_cu_aaa01db66thrust24THRUST_300001_SM_1000_NS6deviceE - _ZN34_INTERNAL_51eb150b_4_k_cu_aaa01db64cuda3std6ranges3__45__cpo5beginE)
_ZN34_INTERNAL_51eb150b_4_k_cu_aaa01db64cuda3std6ranges3__45__cpo5beginE:
	.zero		1
	.type		_ZN34_INTERNAL_51eb150b_4_k_cu_aaa01db66thrust24THRUST_300001_SM_1000_NS6deviceE,@object
	.size		_ZN34_INTERNAL_51eb150b_4_k_cu_aaa01db66thrust24THRUST_300001_SM_1000_NS6deviceE,(_ZN34_INTERNAL_51eb150b_4_k_cu_aaa01db64cuda3std3__47nulloptE - _ZN34_INTERNAL_51eb150b_4_k_cu_aaa01db66thrust24THRUST_300001_SM_1000_NS6deviceE)
_ZN34_INTERNAL_51eb150b_4_k_cu_aaa01db66thrust24THRUST_300001_SM_1000_NS6deviceE:
	.zero		1
	.type		_ZN34_INTERNAL_51eb150b_4_k_cu_aaa01db64cuda3std3__47nulloptE,@object
	.size		_ZN34_INTERNAL_51eb150b_4_k_cu_aaa01db64cuda3std3__47nulloptE,(_ZN34_INTERNAL_51eb150b_4_k_cu_aaa01db64cuda3std6ranges3__45__cpo8distanceE - _ZN34_INTERNAL_51eb150b_4_k_cu_aaa01db64cuda3std3__47nulloptE)
_ZN34_INTERNAL_51eb150b_4_k_cu_aaa01db64cuda3std3__47nulloptE:
	.zero		1
	.type		_ZN34_INTERNAL_51eb150b_4_k_cu_aaa01db64cuda3std6ranges3__45__cpo8distanceE,@object
	.size		_ZN34_INTERNAL_51eb150b_4_k_cu_aaa01db64cuda3std6ranges3__45__cpo8distanceE,(_ZN34_INTERNAL_51eb150b_4_k_cu_aaa01db66thrust24THRUST_300001_SM_1000_NS12placeholders2_4E - _ZN34_INTERNAL_51eb150b_4_k_cu_aaa01db64cuda3std6ranges3__45__cpo8distanceE)
_ZN34_INTERNAL_51eb150b_4_k_cu_aaa01db64cuda3std6ranges3__45__cpo8distanceE:
	.zero		1
	.type		_ZN34_INTERNAL_51eb150b_4_k_cu_aaa01db66thrust24THRUST_300001_SM_1000_NS12placeholders2_4E,@object
	.size		_ZN34_INTERNAL_51eb150b_4_k_cu_aaa01db66thrust24THRUST_300001_SM_1000_NS12placeholders2_4E,(_ZN34_INTERNAL_51eb150b_4_k_cu_aaa01db64cuda3std3__45__cpo6rbeginE - _ZN34_INTERNAL_51eb150b_4_k_cu_aaa01db66thrust24THRUST_300001_SM_1000_NS12placeholders2_4E)
_ZN34_INTERNAL_51eb150b_4_k_cu_aaa01db66thrust24THRUST_300001_SM_1000_NS12placeholders2_4E:
	.zero		1
	.type		_ZN34_INTERNAL_51eb150b_4_k_cu_aaa01db64cuda3std3__45__cpo6rbeginE,@object
	.size		_ZN34_INTERNAL_51eb150b_4_k_cu_aaa01db64cuda3std3__45__cpo6rbeginE,(_ZN34_INTERNAL_51eb150b_4_k_cu_aaa01db64cuda3std6ranges3__45__cpo7advanceE - _ZN34_INTERNAL_51eb150b_4_k_cu_aaa01db64cuda3std3__45__cpo6rbeginE)
_ZN34_INTERNAL_51eb150b_4_k_cu_aaa01db64cuda3std3__45__cpo6rbeginE:
	.zero		1
	.type		_ZN34_INTERNAL_51eb150b_4_k_cu_aaa01db64cuda3std6ranges3__45__cpo7advanceE,@object
	.size		_ZN34_INTERNAL_51eb150b_4_k_cu_aaa01db64cuda3std6ranges3__45__cpo7advanceE,(_ZN34_INTERNAL_51eb150b_4_k_cu_aaa01db66thrust24THRUST_300001_SM_1000_NS12placeholders3_10E - _ZN34_INTERNAL_51eb150b_4_k_cu_aaa01db64cuda3std6ranges3__45__cpo7advanceE)
_ZN34_INTERNAL_51eb150b_4_k_cu_aaa01db64cuda3std6ranges3__45__cpo7advanceE:
	.zero		1
	.type		_ZN34_INTERNAL_51eb150b_4_k_cu_aaa01db66thrust24THRUST_300001_SM_1000_NS12placeholders3_10E,@object
	.size		_ZN34_INTERNAL_51eb150b_4_k_cu_aaa01db66thrust24THRUST_300001_SM_1000_NS12placeholders3_10E,(_ZN34_INTERNAL_51eb150b_4_k_cu_aaa01db64cuda3std3__48in_placeE - _ZN34_INTERNAL_51eb150b_4_k_cu_aaa01db66thrust24THRUST_300001_SM_1000_NS12placeholders3_10E)
_ZN34_INTERNAL_51eb150b_4_k_cu_aaa01db66thrust24THRUST_300001_SM_1000_NS12placeholders3_10E:
	.zero		1
	.type		_ZN34_INTERNAL_51eb150b_4_k_cu_aaa01db64cuda3std3__48in_placeE,@object
	.size		_ZN34_INTERNAL_51eb150b_4_k_cu_aaa01db64cuda3std3__48in_placeE,(_ZN34_INTERNAL_51eb150b_4_k_cu_aaa01db64cuda3std6ranges3__45__cpo4sizeE - _ZN34_INTERNAL_51eb150b_4_k_cu_aaa01db64cuda3std3__48in_placeE)
_ZN34_INTERNAL_51eb150b_4_k_cu_aaa01db64cuda3std3__48in_placeE:
	.zero		1
	.type		_ZN34_INTERNAL_51eb150b_4_k_cu_aaa01db64cuda3std6ranges3__45__cpo4sizeE,@object
	.size		_ZN34_INTERNAL_51eb150b_4_k_cu_aaa01db64cuda3std6ranges3__45__cpo4sizeE,(_ZN34_INTERNAL_51eb150b_4_k_cu_aaa01db66thrust24THRUST_300001_SM_1000_NS12placeholders2_2E - _ZN34_INTERNAL_51eb150b_4_k_cu_aaa01db64cuda3std6ranges3__45__cpo4sizeE)
_ZN34_INTERNAL_51eb150b_4_k_cu_aaa01db64cuda3std6ranges3__45__cpo4sizeE:
	.zero		1
	.type		_ZN34_INTERNAL_51eb150b_4_k_cu_aaa01db66thrust24THRUST_300001_SM_1000_NS12placeholders2_2E,@object
	.size		_ZN34_INTERNAL_51eb150b_4_k_cu_aaa01db66thrust24THRUST_300001_SM_1000_NS12placeholders2_2E,(_ZN34_INTERNAL_51eb150b_4_k_cu_aaa01db64cuda3std3__45__cpo6cbeginE - _ZN34_INTERNAL_51eb150b_4_k_cu_aaa01db66thrust24THRUST_300001_SM_1000_NS12placeholders2_2E)
_ZN34_INTERNAL_51eb150b_4_k_cu_aaa01db66thrust24THRUST_300001_SM_1000_NS12placeholders2_2E:
	.zero		1
	.type		_ZN34_INTERNAL_51eb150b_4_k_cu_aaa01db64cuda3std3__45__cpo6cbeginE,@object
	.size		_ZN34_INTERNAL_51eb150b_4_k_cu_aaa01db64cuda3std3__45__cpo6cbeginE,(_ZN34_INTERNAL_51eb150b_4_k_cu_aaa01db64cuda3std6ranges3__45__cpo6cbeginE - _ZN34_INTERNAL_51eb150b_4_k_cu_aaa01db64cuda3std3__45__cpo6cbeginE)
_ZN34_INTERNAL_51eb150b_4_k_cu_aaa01db64cuda3std3__45__cpo6cbeginE:
	.zero		1
	.type		_ZN34_INTERNAL_51eb150b_4_k_cu_aaa01db64cuda3std6ranges3__45__cpo6cbeginE,@object
	.size		_ZN34_INTERNAL_51eb150b_4_k_cu_aaa01db64cuda3std6ranges3__45__cpo6cbeginE,(_ZN34_INTERNAL_51eb150b_4_k_cu_aaa01db66thrust24THRUST_300001_SM_1000_NS12placeholders2_6E - _ZN34_INTERNAL_51eb150b_4_k_cu_aaa01db64cuda3std6ranges3__45__cpo6cbeginE)
_ZN34_INTERNAL_51eb150b_4_k_cu_aaa01db64cuda3std6ranges3__45__cpo6cbeginE:
	.zero		1
	.type		_ZN34_INTERNAL_51eb150b_4_k_cu_aaa01db66thrust24THRUST_300001_SM_1000_NS12placeholders2_6E,@object
	.size		_ZN34_INTERNAL_51eb150b_4_k_cu_aaa01db66thrust24THRUST_300001_SM_1000_NS12placeholders2_6E,(_ZN34_INTERNAL_51eb150b_4_k_cu_aaa01db64cuda3std3__45__cpo7crbeginE - _ZN34_INTERNAL_51eb150b_4_k_cu_aaa01db66thrust24THRUST_300001_SM_1000_NS12placeholders2_6E)
_ZN34_INTERNAL_51eb150b_4_k_cu_aaa01db66thrust24THRUST_300001_SM_1000_NS12placeholders2_6E:
	.zero		1
	.type		_ZN34_INTERNAL_51eb150b_4_k_cu_aaa01db64cuda3std3__45__cpo7crbeginE,@object
	.size		_ZN34_INTERNAL_51eb150b_4_k_cu_aaa01db64cuda3std3__45__cpo7crbeginE,(_ZN34_INTERNAL_51eb150b_4_k_cu_aaa01db64cuda3std6ranges3__45__cpo4nextE - _ZN34_INTERNAL_51eb150b_4_k_cu_aaa01db64cuda3std3__45__cpo7crbeginE)
_ZN34_INTERNAL_51eb150b_4_k_cu_aaa01db64cuda3std3__45__cpo7crbeginE:
	.zero		1
	.type		_ZN34_INTERNAL_51eb150b_4_k_cu_aaa01db64cuda3std6ranges3__45__cpo4nextE,@object
	.size		_ZN34_INTERNAL_51eb150b_4_k_cu_aaa01db64cuda3std6ranges3__45__cpo4nextE,(_ZN34_INTERNAL_51eb150b_4_k_cu_aaa01db64cuda3std6ranges3__45__cpo4swapE - _ZN34_INTERNAL_51eb150b_4_k_cu_aaa01db64cuda3std6ranges3__45__cpo4nextE)
_ZN34_INTERNAL_51eb150b_4_k_cu_aaa01db64cuda3std6ranges3__45__cpo4nextE:
	.zero		1
	.type		_ZN34_INTERNAL_51eb150b_4_k_cu_aaa01db64cuda3std6ranges3__45__cpo4swapE,@object
	.size		_ZN34_INTERNAL_51eb150b_4_k_cu_aaa01db64cuda3std6ranges3__45__cpo4swapE,(_ZN34_INTERNAL_51eb150b_4_k_cu_aaa01db66thrust24THRUST_300001_SM_1000_NS8cuda_cub10par_nosyncE - _ZN34_INTERNAL_51eb150b_4_k_cu_aaa01db64cuda3std6ranges3__45__cpo4swapE)
_ZN34_INTERNAL_51eb150b_4_k_cu_aaa01db64cuda3std6ranges3__45__cpo4swapE:
	.zero		1
	.type		_ZN34_INTERNAL_51eb150b_4_k_cu_aaa01db66thrust24THRUST_300001_SM_1000_NS8cuda_cub10par_nosyncE,@object
	.size		_ZN34_INTERNAL_51eb150b_4_k_cu_aaa01db66thrust24THRUST_300001_SM_1000_NS8cuda_cub10par_nosyncE,(_ZN34_INTERNAL_51eb150b_4_k_cu_aaa01db66thrust24THRUST_300001_SM_1000_NS3seqE - _ZN34_INTERNAL_51eb150b_4_k_cu_aaa01db66thrust24THRUST_300001_SM_1000_NS8cuda_cub10par_nosyncE)
_ZN34_INTERNAL_51eb150b_4_k_cu_aaa01db66thrust24THRUST_300001_SM_1000_NS8cuda_cub10par_nosyncE:
	.zero		1
	.type		_ZN34_INTERNAL_51eb150b_4_k_cu_aaa01db66thrust24THRUST_300001_SM_1000_NS3seqE,@object
	.size		_ZN34_INTERNAL_51eb150b_4_k_cu_aaa01db66thrust24THRUST_300001_SM_1000_NS3seqE,(_ZN34_INTERNAL_51eb150b_4_k_cu_aaa01db64cuda3std3__420unreachable_sentinelE - _ZN34_INTERNAL_51eb150b_4_k_cu_aaa01db66thrust24THRUST_300001_SM_1000_NS3seqE)
_ZN34_INTERNAL_51eb150b_4_k_cu_aaa01db66thrust24THRUST_300001_SM_1000_NS3seqE:
	.zero		1
	.type		_ZN34_INTERNAL_51eb150b_4_k_cu_aaa01db64cuda3std3__420unreachable_sentinelE,@object
	.size		_ZN34_INTERNAL_51eb150b_4_k_cu_aaa01db64cuda3std3__420unreachable_sentinelE,(_ZN34_INTERNAL_51eb150b_4_k_cu_aaa01db64cuda3std6ranges3__45__cpo5ssizeE - _ZN34_INTERNAL_51eb150b_4_k_cu_aaa01db64cuda3std3__420unreachable_sentinelE)
_ZN34_INTERNAL_51eb150b_4_k_cu_aaa01db64cuda3std3__420unreachable_sentinelE:
	.zero		1
	.type		_ZN34_INTERNAL_51eb150b_4_k_cu_aaa01db64cuda3std6ranges3__45__cpo5ssizeE,@object
	.size		_ZN34_INTERNAL_51eb150b_4_k_cu_aaa01db64cuda3std6ranges3__45__cpo5ssizeE,(_ZN34_INTERNAL_51eb150b_4_k_cu_aaa01db66thrust24THRUST_300001_SM_1000_NS12placeholders2_3E - _ZN34_INTERNAL_51eb150b_4_k_cu_aaa01db64cuda3std6ranges3__45__cpo5ssizeE)
_ZN34_INTERNAL_51eb150b_4_k_cu_aaa01db64cuda3std6ranges3__45__cpo5ssizeE:
	.zero		1
	.type		_ZN34_INTERNAL_51eb150b_4_k_cu_aaa01db66thrust24THRUST_300001_SM_1000_NS12placeholders2_3E,@object
	.size		_ZN34_INTERNAL_51eb150b_4_k_cu_aaa01db66thrust24THRUST_300001_SM_1000_NS12placeholders2_3E,(_ZN34_INTERNAL_51eb150b_4_k_cu_aaa01db64cuda3std3__45__cpo4cendE - _ZN34_INTERNAL_51eb150b_4_k_cu_aaa01db66thrust24THRUST_300001_SM_1000_NS12placeholders2_3E)
_ZN34_INTERNAL_51eb150b_4_k_cu_aaa01db66thrust24THRUST_300001_SM_1000_NS12placeholders2_3E:
	.zero		1
	.type		_ZN34_INTERNAL_51eb150b_4_k_cu_aaa01db64cuda3std3__45__cpo4cendE,@object
	.size		_ZN34_INTERNAL_51eb150b_4_k_cu_aaa01db64cuda3std3__45__cpo4cendE,(_ZN34_INTERNAL_51eb150b_4_k_cu_aaa01db64cuda3std6ranges3__45__cpo4cendE - _ZN34_INTERNAL_51eb150b_4_k_cu_aaa01db64cuda3std3__45__cpo4cendE)
_ZN34_INTERNAL_51eb150b_4_k_cu_aaa01db64cuda3std3__45__cpo4cendE:
	.zero		1
	.type		_ZN34_INTERNAL_51eb150b_4_k_cu_aaa01db64cuda3std6ranges3__45__cpo4cendE,@object
	.size		_ZN34_INTERNAL_51eb150b_4_k_cu_aaa01db64cuda3std6ranges3__45__cpo4cendE,(_ZN34_INTERNAL_51eb150b_4_k_cu_aaa01db66thrust24THRUST_300001_SM_1000_NS12placeholders2_7E - _ZN34_INTERNAL_51eb150b_4_k_cu_aaa01db64cuda3std6ranges3__45__cpo4cendE)
_ZN34_INTERNAL_51eb150b_4_k_cu_aaa01db64cuda3std6ranges3__45__cpo4cendE:
	.zero		1
	.type		_ZN34_INTERNAL_51eb150b_4_k_cu_aaa01db66thrust24THRUST_300001_SM_1000_NS12placeholders2_7E,@object
	.size		_ZN34_INTERNAL_51eb150b_4_k_cu_aaa01db66thrust24THRUST_300001_SM_1000_NS12placeholders2_7E,(_ZN34_INTERNAL_51eb150b_4_k_cu_aaa01db64cuda3std3__45__cpo5crendE - _ZN34_INTERNAL_51eb150b_4_k_cu_aaa01db66thrust24THRUST_300001_SM_1000_NS12placeholders2_7E)
_ZN34_INTERNAL_51eb150b_4_k_cu_aaa01db66thrust24THRUST_300001_SM_1000_NS12placeholders2_7E:
	.zero		1
	.type		_ZN34_INTERNAL_51eb150b_4_k_cu_aaa01db64cuda3std3__45__cpo5crendE,@object
	.size		_ZN34_INTERNAL_51eb150b_4_k_cu_aaa01db64cuda3std3__45__cpo5crendE,(_ZN34_INTERNAL_51eb150b_4_k_cu_aaa01db64cuda3std6ranges3__45__cpo4prevE - _ZN34_INTERNAL_51eb150b_4_k_cu_aaa01db64cuda3std3__45__cpo5crendE)
_ZN34_INTERNAL_51eb150b_4_k_cu_aaa01db64cuda3std3__45__cpo5crendE:
	.zero		1
	.type		_ZN34_INTERNAL_51eb150b_4_k_cu_aaa01db64cuda3std6ranges3__45__cpo4prevE,@object
	.size		_ZN34_INTERNAL_51eb150b_4_k_cu_aaa01db64cuda3std6ranges3__45__cpo4prevE,(_ZN34_INTERNAL_51eb150b_4_k_cu_aaa01db64cuda3std6ranges3__45__cpo9iter_moveE - _ZN34_INTERNAL_51eb150b_4_k_cu_aaa01db64cuda3std6ranges3__45__cpo4prevE)
_ZN34_INTERNAL_51eb150b_4_k_cu_aaa01db64cuda3std6ranges3__45__cpo4prevE:
	.zero		1
	.type		_ZN34_INTERNAL_51eb150b_4_k_cu_aaa01db64cuda3std6ranges3__45__cpo9iter_moveE,@object
	.size		_ZN34_INTERNAL_51eb150b_4_k_cu_aaa01db64cuda3std6ranges3__45__cpo9iter_moveE,(_ZN34_INTERNAL_51eb150b_4_k_cu_aaa01db66thrust24THRUST_300001_SM_1000_NS6system6detail10sequential3seqE - _ZN34_INTERNAL_51eb150b_4_k_cu_aaa01db64cuda3std6ranges3__45__cpo9iter_moveE)
_ZN34_INTERNAL_51eb150b_4_k_cu_aaa01db64cuda3std6ranges3__45__cpo9iter_moveE:
	.zero		1
	.type		_ZN34_INTERNAL_51eb150b_4_k_cu_aaa01db66thrust24THRUST_300001_SM_1000_NS6system6detail10sequential3seqE,@object
	.size		_ZN34_INTERNAL_51eb150b_4_k_cu_aaa01db66thrust24THRUST_300001_SM_1000_NS6system6detail10sequential3seqE,(_ZN34_INTERNAL_51eb150b_4_k_cu_aaa01db66thrust24THRUST_300001_SM_1000_NS12placeholders2_9E - _ZN34_INTERNAL_51eb150b_4_k_cu_aaa01db66thrust24THRUST_300001_SM_1000_NS6system6detail10sequential3seqE)
_ZN34_INTERNAL_51eb150b_4_k_cu_aaa01db66thrust24THRUST_300001_SM_1000_NS6system6detail10sequential3seqE:
	.zero		1
	.type		_ZN34_INTERNAL_51eb150b_4_k_cu_aaa01db66thrust24THRUST_300001_SM_1000_NS12placeholders2_9E,@object
	.size		_ZN34_INTERNAL_51eb150b_4_k_cu_aaa01db66thrust24THRUST_300001_SM_1000_NS12placeholders2_9E,(_ZN34_INTERNAL_51eb150b_4_k_cu_aaa01db64cuda3std3__419piecewise_constructE - _ZN34_INTERNAL_51eb150b_4_k_cu_aaa01db66thrust24THRUST_300001_SM_1000_NS12placeholders2_9E)
_ZN34_INTERNAL_51eb150b_4_k_cu_aaa01db66thrust24THRUST_300001_SM_1000_NS12placeholders2_9E:
	.zero		1
	.type		_ZN34_INTERNAL_51eb150b_4_k_cu_aaa01db64cuda3std3__419piecewise_constructE,@object
	.size		_ZN34_INTERNAL_51eb150b_4_k_cu_aaa01db64cuda3std3__419piecewise_constructE,(_ZN34_INTERNAL_51eb150b_4_k_cu_aaa01db64cuda3std6ranges3__45__cpo5cdataE - _ZN34_INTERNAL_51eb150b_4_k_cu_aaa01db64cuda3std3__419piecewise_constructE)
_ZN34_INTERNAL_51eb150b_4_k_cu_aaa01db64cuda3std3__419piecewise_constructE:
	.zero		1
	.type		_ZN34_INTERNAL_51eb150b_4_k_cu_aaa01db64cuda3std6ranges3__45__cpo5cdataE,@object
	.size		_ZN34_INTERNAL_51eb150b_4_k_cu_aaa01db64cuda3std6ranges3__45__cpo5cdataE,(_ZN34_INTERNAL_51eb150b_4_k_cu_aaa01db66thrust24THRUST_300001_SM_1000_NS12placeholders2_1E - _ZN34_INTERNAL_51eb150b_4_k_cu_aaa01db64cuda3std6ranges3__45__cpo5cdataE)
_ZN34_INTERNAL_51eb150b_4_k_cu_aaa01db64cuda3std6ranges3__45__cpo5cdataE:
	.zero		1
	.type		_ZN34_INTERNAL_51eb150b_4_k_cu_aaa01db66thrust24THRUST_300001_SM_1000_NS12placeholders2_1E,@object
	.size		_ZN34_INTERNAL_51eb150b_4_k_cu_aaa01db66thrust24THRUST_300001_SM_1000_NS12placeholders2_1E,(_ZN34_INTERNAL_51eb150b_4_k_cu_aaa01db64cuda3std3__45__cpo3endE - _ZN34_INTERNAL_51eb150b_4_k_cu_aaa01db66thrust24THRUST_300001_SM_1000_NS12placeholders2_1E)
_ZN34_INTERNAL_51eb150b_4_k_cu_aaa01db66thrust24THRUST_300001_SM_1000_NS12placeholders2_1E:
	.zero		1
	.type		_ZN34_INTERNAL_51eb150b_4_k_cu_aaa01db64cuda3std3__45__cpo3endE,@object
	.size		_ZN34_INTERNAL_51eb150b_4_k_cu_aaa01db64cuda3std3__45__cpo3endE,(_ZN34_INTERNAL_51eb150b_4_k_cu_aaa01db64cuda3std6ranges3__45__cpo3endE - _ZN34_INTERNAL_51eb150b_4_k_cu_aaa01db64cuda3std3__45__cpo3endE)
_ZN34_INTERNAL_51eb150b_4_k_cu_aaa01db64cuda3std3__45__cpo3endE:
	.zero		1
	.type		_ZN34_INTERNAL_51eb150b_4_k_cu_aaa01db64cuda3std6ranges3__45__cpo3endE,@object
	.size		_ZN34_INTERNAL_51eb150b_4_k_cu_aaa01db64cuda3std6ranges3__45__cpo3endE,(_ZN34_INTERNAL_51eb150b_4_k_cu_aaa01db66thrust24THRUST_300001_SM_1000_NS12placeholders2_5E - _ZN34_INTERNAL_51eb150b_4_k_cu_aaa01db64cuda3std6ranges3__45__cpo3endE)
_ZN34_INTERNAL_51eb150b_4_k_cu_aaa01db64cuda3std6ranges3__45__cpo3endE:
	.zero		1
	.type		_ZN34_INTERNAL_51eb150b_4_k_cu_aaa01db66thrust24THRUST_300001_SM_1000_NS12placeholders2_5E,@object
	.size		_ZN34_INTERNAL_51eb150b_4_k_cu_aaa01db66thrust24THRUST_300001_SM_1000_NS12placeholders2_5E,(_ZN34_INTERNAL_51eb150b_4_k_cu_aaa01db64cuda3std3__45__cpo4rendE - _ZN34_INTERNAL_51eb150b_4_k_cu_aaa01db66thrust24THRUST_300001_SM_1000_NS12placeholders2_5E)
_ZN34_INTERNAL_51eb150b_4_k_cu_aaa01db66thrust24THRUST_300001_SM_1000_NS12placeholders2_5E:
	.zero		1
	.type		_ZN34_INTERNAL_51eb150b_4_k_cu_aaa01db64cuda3std3__45__cpo4rendE,@object
	.size		_ZN34_INTERNAL_51eb150b_4_k_cu_aaa01db64cuda3std3__45__cpo4rendE,(_ZN34_INTERNAL_51eb150b_4_k_cu_aaa01db64cuda3std6ranges3__45__cpo9iter_swapE - _ZN34_INTERNAL_51eb150b_4_k_cu_aaa01db64cuda3std3__45__cpo4rendE)
_ZN34_INTERNAL_51eb150b_4_k_cu_aaa01db64cuda3std3__45__cpo4rendE:
	.zero		1
	.type		_ZN34_INTERNAL_51eb150b_4_k_cu_aaa01db64cuda3std6ranges3__45__cpo9iter_swapE,@object
	.size		_ZN34_INTERNAL_51eb150b_4_k_cu_aaa01db64cuda3std6ranges3__45__cpo9iter_swapE,(_ZN34_INTERNAL_51eb150b_4_k_cu_aaa01db64cuda3std3__48unexpectE - _ZN34_INTERNAL_51eb150b_4_k_cu_aaa01db64cuda3std6ranges3__45__cpo9iter_swapE)
_ZN34_INTERNAL_51eb150b_4_k_cu_aaa01db64cuda3std6ranges3__45__cpo9iter_swapE:
	.zero		1
	.type		_ZN34_INTERNAL_51eb150b_4_k_cu_aaa01db64cuda3std3__48unexpectE,@object
	.size		_ZN34_INTERNAL_51eb150b_4_k_cu_aaa01db64cuda3std3__48unexpectE,(_ZN34_INTERNAL_51eb150b_4_k_cu_aaa01db66thrust24THRUST_300001_SM_1000_NS8cuda_cub3parE - _ZN34_INTERNAL_51eb150b_4_k_cu_aaa01db64cuda3std3__48unexpectE)
_ZN34_INTERNAL_51eb150b_4_k_cu_aaa01db64cuda3std3__48unexpectE:
	.zero		1
	.type		_ZN34_INTERNAL_51eb150b_4_k_cu_aaa01db66thrust24THRUST_300001_SM_1000_NS8cuda_cub3parE,@object
	.size		_ZN34_INTERNAL_51eb150b_4_k_cu_aaa01db66thrust24THRUST_300001_SM_1000_NS8cuda_cub3parE,(.L_29 - _ZN34_INTERNAL_51eb150b_4_k_cu_aaa01db66thrust24THRUST_300001_SM_1000_NS8cuda_cub3parE)
_ZN34_INTERNAL_51eb150b_4_k_cu_aaa01db66thrust24THRUST_300001_SM_1000_NS8cuda_cub3parE:
	.zero		1
.L_29:


//--------------------- .nv.constant0._ZN3cub18CUB_300001_SM_10006detail8for_each13static_kernelINS2_12policy_hub_t12policy_500_tElN6thrust24THRUST_300001_SM_1000_NS8cuda_cub6__fill7functorINS7_6detail15normal_iteratorINS7_10device_ptrIfEEEEfEEEEvT0_T1_ --------------------------
	.section	.nv.constant0._ZN3cub18CUB_300001_SM_10006detail8for_each13static_kernelINS2_12policy_hub_t12policy_500_tElN6thrust24THRUST_300001_SM_1000_NS8cuda_cub6__fill7functorINS7_6detail15normal_iteratorINS7_10device_ptrIfEEEEfEEEEvT0_T1_,"a",@progbits
	.sectionflags	@""
	.align	4
.nv.constant0._ZN3cub18CUB_300001_SM_10006detail8for_each13static_kernelINS2_12policy_hub_t12policy_500_tElN6thrust24THRUST_300001_SM_1000_NS8cuda_cub6__fill7functorINS7_6detail15normal_iteratorINS7_10device_ptrIfEEEEfEEEEvT0_T1_:
	.zero		920


//--------------------- .nv.constant0._ZN3cub18CUB_300001_SM_10006detail8for_each13static_kernelINS2_12policy_hub_t12policy_500_tElN6thrust24THRUST_300001_SM_1000_NS8cuda_cub6__fill7functorINS7_6detail15normal_iteratorINS7_10device_ptrIiEEEEiEEEEvT0_T1_ --------------------------
	.section	.nv.constant0._ZN3cub18CUB_300001_SM_10006detail8for_each13static_kernelINS2_12policy_hub_t12policy_500_tElN6thrust24THRUST_300001_SM_1000_NS8cuda_cub6__fill7functorINS7_6detail15normal_iteratorINS7_10device_ptrIiEEEEiEEEEvT0_T1_,"a",@progbits
	.sectionflags	@""
	.align	4
.nv.constant0._ZN3cub18CUB_300001_SM_10006detail8for_each13static_kernelINS2_12policy_hub_t12policy_500_tElN6thrust24THRUST_300001_SM_1000_NS8cuda_cub6__fill7functorINS7_6detail15normal_iteratorINS7_10device_ptrIiEEEEiEEEEvT0_T1_:
	.zero		920


//--------------------- .nv.constant0._ZN3cub18CUB_300001_SM_10006detail8for_each13static_kernelINS2_12policy_hub_t12policy_500_tEmN6thrust24THRUST_300001_SM_1000_NS8cuda_cub20__uninitialized_fill7functorINS7_10device_ptrIfEEfEEEEvT0_T1_ --------------------------
	.section	.nv.constant0._ZN3cub18CUB_300001_SM_10006detail8for_each13static_kernelINS2_12policy_hub_t12policy_500_tEmN6thrust24THRUST_300001_SM_1000_NS8cuda_cub20__uninitialized_fill7functorINS7_10device_ptrIfEEfEEEEvT0_T1_,"a",@progbits
	.sectionflags	@""
	.align	4
.nv.constant0._ZN3cub18CUB_300001_SM_10006detail8for_each13static_kernelINS2_12policy_hub_t12policy_500_tEmN6thrust24THRUST_300001_SM_1000_NS8cuda_cub20__uninitialized_fill7functorINS7_10device_ptrIfEEfEEEEvT0_T1_:
	.zero		920


//--------------------- .nv.constant0._ZN3cub18CUB_300001_SM_10006detail8for_each13static_kernelINS2_12policy_hub_t12policy_500_tEmN6thrust24THRUST_300001_SM_1000_NS8cuda_cub20__uninitialized_fill7functorINS7_10device_ptrIiEEiEEEEvT0_T1_ --------------------------
	.section	.nv.constant0._ZN3cub18CUB_300001_SM_10006detail8for_each13static_kernelINS2_12policy_hub_t12policy_500_tEmN6thrust24THRUST_300001_SM_1000_NS8cuda_cub20__uninitialized_fill7functorINS7_10device_ptrIiEEiEEEEvT0_T1_,"a",@progbits
	.sectionflags	@""
	.align	4
.nv.constant0._ZN3cub18CUB_300001_SM_10006detail8for_each13static_kernelINS2_12policy_hub_t12policy_500_tEmN6thrust24THRUST_300001_SM_1000_NS8cuda_cub20__uninitialized_fill7functorINS7_10device_ptrIiEEiEEEEvT0_T1_:
	.zero		920


//--------------------- .nv.constant0._ZN3cub18CUB_300001_SM_10006detail11EmptyKernelIvEEvv --------------------------
	.section	.nv.constant0._ZN3cub18CUB_300001_SM_10006detail11EmptyKernelIvEEvv,"a",@progbits
	.sectionflags	@""
	.align	4
.nv.constant0._ZN3cub18CUB_300001_SM_10006detail11EmptyKernelIvEEvv:
	.zero		896


//--------------------- .nv.constant0._Z12kMeansUpdatePK5PointPKiS3_PfPiii --------------------------
	.section	.nv.constant0._Z12kMeansUpdatePK5PointPKiS3_PfPiii,"a",@progbits
	.sectionflags	@""
	.align	4
.nv.constant0._Z12kMeansUpdatePK5PointPKiS3_PfPiii:
	.zero		944


//--------------------- .nv.constant0._Z10assignBinsPK5PointPiif --------------------------
	.section	.nv.constant0._Z10assignBinsPK5PointPiif,"a",@progbits
	.sectionflags	@""
	.align	4
.nv.constant0._Z10assignBinsPK5PointPiif:
	.zero		920


//--------------------- SYMBOLS --------------------------

	.type		.nv.reservedSmem.offset0,@object
	.size		.nv.reservedSmem.offset0,0x4
